	.target	sm_100a

	.elftype	@"ET_EXEC"


//--------------------- .note.nv.tkinfo           --------------------------
	.section	.note.nv.tkinfo,"",@"SHT_NOTE"
	.sectionflags	@"SHF_NOTE_NV_TKINFO"
	.tkinfo
        /*0018*/ 	.word	0x00000002
        /*0030*/ 	.string	""
        /*0030*/ 	.string	"ptxas"
        /*0030*/ 	.string	"Cuda compilation tools, release 13.0, V13.0.88"
        /*0030*/ 	.string	"Build cuda_13.0.r13.0/compiler.36424714_0"
        /*0030*/ 	.string	"-arch sm_100a -m 64 "



//--------------------- .note.nv.cuinfo           --------------------------
	.section	.note.nv.cuinfo,"",@"SHT_NOTE"
	.sectionflags	@"SHF_NOTE_NV_CUINFO"
        /*0018*/ 	.short	0x0002
        /*001a*/ 	.short	0x0064
        /*001c*/ 	.short	0x0082
	.zero		2


//--------------------- .nv.info                  --------------------------
	.section	.nv.info,"",@"SHT_CUDA_INFO"
	.align	4


	//----- nvinfo : EIATTR_REGCOUNT
	.align		4
        /*0000*/ 	.byte	0x04, 0x2f
        /*0002*/ 	.short	(.L_19 - .L_18)
	.align		4
.L_18:
        /*0004*/ 	.word	index@(_ZN7cutlass13device_kernelINS_4gemm6kernel13GemmUniversalIN4cute5tupleIJiiiiEEENS1_10collective13CollectiveMmaINS1_35MainloopSm100TmaUmmaWarpSpecializedILi2ELi2ELi4ENS5_IJNS4_1CILi1EEESB_SB_EEEEENS5_IJNSA_ILi128EEENSA_ILi64EEESE_EEEfNS5_IJlSB_lEEEfSH_NS4_8TiledMMAINS4_8MMA_AtomIJNS4_17SM100_MMA_TF32_SSINS_10tfloat32_tESL_fLi128ELi64ELNS4_4UMMA5MajorE0ELSN_0ELNSM_7ScaleInE0ELSO_0EEEEEENS4_6LayoutISC_NS5_IJNSA_ILi0EEESS_SS_EEEEENS5_IJNS4_10UnderscoreESV_SV_EEEEENS4_13SM90_TMA_LOADENS4_14ComposedLayoutINS4_7SwizzleILi3ELi4ELi3EEENS4_18smem_ptr_flag_bitsILi32EEENSR_INS5_IJNSA_ILi8EEENSA_ILi32EEEEEENS5_IJS15_SB_EEEEEEEvNS4_8identityESY_S19_vS1A_EENS_8epilogue10collective18CollectiveEpilogueINS1C_23Sm100TmaWarpSpecializedILi4ELi2ELi16ELb1ELb0EEEJSG_NS5_IJNSR_ISE_SB_EENSR_INSA_ILi16EEESB_EEEEEfSH_fSH_NS1C_6fusion15FusionCallbacksIS1G_NS1L_17LinearCombinationIffffLNS_15FloatRoundStyleE2EEESG_S1K_JEEENS4_5SM1004TMEM4LOAD26SM100_TMEM_LOAD_32dp32b16xESY_NSZ_INS10_ILi2ELi4ELi3EEES13_NSR_INS5_IJS14_S1I_EEENS5_IJS1I_SB_EEEEEEENS4_39AutoVectorizingCopyWithAssumedAlignmentILi128EEENS4_14SM90_TMA_STOREES1Z_S21_S21_EEEvvEEEEvNT_6ParamsE)
        /*0008*/ 	.word	0x0000005a


	//----- nvinfo : EIATTR_FRAME_SIZE
	.align		4
.L_19:
        /*000c*/ 	.byte	0x04, 0x11
        /*000e*/ 	.short	(.L_21 - .L_20)
	.align		4
.L_20:
        /*0010*/ 	.word	index@($__internal_2_$__cuda_sm10x_tcgen05_guardrail_trap_unallocated_columns_being_dealloced)
        /*0014*/ 	.word	0x00000000


	//----- nvinfo : EIATTR_FRAME_SIZE
	.align		4
.L_21:
        /*0018*/ 	.byte	0x04, 0x11
        /*001a*/ 	.short	(.L_23 - .L_22)
	.align		4
.L_22:
        /*001c*/ 	.word	index@($__internal_1_$__cuda_sm10x_tcgen05_guardrail_trap_phase_invalid_during_alloc)
        /*0020*/ 	.word	0x00000000


	//----- nvinfo : EIATTR_FRAME_SIZE
	.align		4
.L_23:
        /*0024*/ 	.byte	0x04, 0x11
        /*0026*/ 	.short	(.L_25 - .L_24)
	.align		4
.L_24:
        /*0028*/ 	.word	index@($__internal_0_$__cuda_sm10x_tcgen05_guardrail_trap_col_being_dealloced_not_returned_by_alloc)
        /*002c*/ 	.word	0x00000000


	//----- nvinfo : EIATTR_FRAME_SIZE
	.align		4
.L_25:
        /*0030*/ 	.byte	0x04, 0x11
        /*0032*/ 	.short	(.L_27 - .L_26)
	.align		4
.L_26:
        /*0034*/ 	.word	index@(_ZN7cutlass13device_kernelINS_4gemm6kernel13GemmUniversalIN4cute5tupleIJiiiiEEENS1_10collective13CollectiveMmaINS1_35MainloopSm100TmaUmmaWarpSpecializedILi2ELi2ELi4ENS5_IJNS4_1CILi1EEESB_SB_EEEEENS5_IJNSA_ILi128EEENSA_ILi64EEESE_EEEfNS5_IJlSB_lEEEfSH_NS4_8TiledMMAINS4_8MMA_AtomIJNS4_17SM100_MMA_TF32_SSINS_10tfloat32_tESL_fLi128ELi64ELNS4_4UMMA5MajorE0ELSN_0ELNSM_7ScaleInE0ELSO_0EEEEEENS4_6LayoutISC_NS5_IJNSA_ILi0EEESS_SS_EEEEENS5_IJNS4_10UnderscoreESV_SV_EEEEENS4_13SM90_TMA_LOADENS4_14ComposedLayoutINS4_7SwizzleILi3ELi4ELi3EEENS4_18smem_ptr_flag_bitsILi32EEENSR_INS5_IJNSA_ILi8EEENSA_ILi32EEEEEENS5_IJS15_SB_EEEEEEEvNS4_8identityESY_S19_vS1A_EENS_8epilogue10collective18CollectiveEpilogueINS1C_23Sm100TmaWarpSpecializedILi4ELi2ELi16ELb1ELb0EEEJSG_NS5_IJNSR_ISE_SB_EENSR_INSA_ILi16EEESB_EEEEEfSH_fSH_NS1C_6fusion15FusionCallbacksIS1G_NS1L_17LinearCombinationIffffLNS_15FloatRoundStyleE2EEESG_S1K_JEEENS4_5SM1004TMEM4LOAD26SM100_TMEM_LOAD_32dp32b16xESY_NSZ_INS10_ILi2ELi4ELi3EEES13_NSR_INS5_IJS14_S1I_EEENS5_IJS1I_SB_EEEEEEENS4_39AutoVectorizingCopyWithAssumedAlignmentILi128EEENS4_14SM90_TMA_STOREES1Z_S21_S21_EEEvvEEEEvNT_6ParamsE)
        /*0038*/ 	.word	0x00000000


	//----- nvinfo : EIATTR_MIN_STACK_SIZE
	.align		4
.L_27:
        /*003c*/ 	.byte	0x04, 0x12
        /*003e*/ 	.short	(.L_29 - .L_28)
	.align		4
.L_28:
        /*0040*/ 	.word	index@(_ZN7cutlass13device_kernelINS_4gemm6kernel13GemmUniversalIN4cute5tupleIJiiiiEEENS1_10collective13CollectiveMmaINS1_35MainloopSm100TmaUmmaWarpSpecializedILi2ELi2ELi4ENS5_IJNS4_1CILi1EEESB_SB_EEEEENS5_IJNSA_ILi128EEENSA_ILi64EEESE_EEEfNS5_IJlSB_lEEEfSH_NS4_8TiledMMAINS4_8MMA_AtomIJNS4_17SM100_MMA_TF32_SSINS_10tfloat32_tESL_fLi128ELi64ELNS4_4UMMA5MajorE0ELSN_0ELNSM_7ScaleInE0ELSO_0EEEEEENS4_6LayoutISC_NS5_IJNSA_ILi0EEESS_SS_EEEEENS5_IJNS4_10UnderscoreESV_SV_EEEEENS4_13SM90_TMA_LOADENS4_14ComposedLayoutINS4_7SwizzleILi3ELi4ELi3EEENS4_18smem_ptr_flag_bitsILi32EEENSR_INS5_IJNSA_ILi8EEENSA_ILi32EEEEEENS5_IJS15_SB_EEEEEEEvNS4_8identityESY_S19_vS1A_EENS_8epilogue10collective18CollectiveEpilogueINS1C_23Sm100TmaWarpSpecializedILi4ELi2ELi16ELb1ELb0EEEJSG_NS5_IJNSR_ISE_SB_EENSR_INSA_ILi16EEESB_EEEEEfSH_fSH_NS1C_6fusion15FusionCallbacksIS1G_NS1L_17LinearCombinationIffffLNS_15FloatRoundStyleE2EEESG_S1K_JEEENS4_5SM1004TMEM4LOAD26SM100_TMEM_LOAD_32dp32b16xESY_NSZ_INS10_ILi2ELi4ELi3EEES13_NSR_INS5_IJS14_S1I_EEENS5_IJS1I_SB_EEEEEEENS4_39AutoVectorizingCopyWithAssumedAlignmentILi128EEENS4_14SM90_TMA_STOREES1Z_S21_S21_EEEvvEEEEvNT_6ParamsE)
        /*0044*/ 	.word	0x00000000
.L_29:


//--------------------- .nv.compat                --------------------------
	.section	.nv.compat,"",@"SHT_CUDA_COMPAT_INFO"
	.align	4
        /*0000*/ 	.byte	0x02, 0x09, 0x01, 0x00, 0x02, 0x02, 0x02, 0x00, 0x02, 0x05, 0x05, 0x00, 0x03, 0x07, 0x01, 0x01
        /*0010*/ 	.byte	0x02, 0x03, 0x01, 0x00, 0x02, 0x06, 0x01, 0x00, 0x04, 0x0b, 0x08, 0x00, 0x09, 0x00, 0x00, 0x00
        /*0020*/ 	.byte	0x00, 0x00, 0x00, 0x00


//--------------------- .nv.info._ZN7cutlass13device_kernelINS_4gemm6kernel13GemmUniversalIN4cute5tupleIJiiiiEEENS1_10collective13CollectiveMmaINS1_35MainloopSm100TmaUmmaWarpSpecializedILi2ELi2ELi4ENS5_IJNS4_1CILi1EEESB_SB_EEEEENS5_IJNSA_ILi128EEENSA_ILi64EEESE_EEEfNS5_IJlSB_lEEEfSH_NS4_8TiledMMAINS4_8MMA_AtomIJNS4_17SM100_MMA_TF32_SSINS_10tfloat32_tESL_fLi128ELi64ELNS4_4UMMA5MajorE0ELSN_0ELNSM_7ScaleInE0ELSO_0EEEEEENS4_6LayoutISC_NS5_IJNSA_ILi0EEESS_SS_EEEEENS5_IJNS4_10UnderscoreESV_SV_EEEEENS4_13SM90_TMA_LOADENS4_14ComposedLayoutINS4_7SwizzleILi3ELi4ELi3EEENS4_18smem_ptr_flag_bitsILi32EEENSR_INS5_IJNSA_ILi8EEENSA_ILi32EEEEEENS5_IJS15_SB_EEEEEEEvNS4_8identityESY_S19_vS1A_EENS_8epilogue10collective18CollectiveEpilogueINS1C_23Sm100TmaWarpSpecializedILi4ELi2ELi16ELb1ELb0EEEJSG_NS5_IJNSR_ISE_SB_EENSR_INSA_ILi16EEESB_EEEEEfSH_fSH_NS1C_6fusion15FusionCallbacksIS1G_NS1L_17LinearCombinationIffffLNS_15FloatRoundStyleE2EEESG_S1K_JEEENS4_5SM1004TMEM4LOAD26SM100_TMEM_LOAD_32dp32b16xESY_NSZ_INS10_ILi2ELi4ELi3EEES13_NSR_INS5_IJS14_S1I_EEENS5_IJS1I_SB_EEEEEEENS4_39AutoVectorizingCopyWithAssumedAlignmentILi128EEENS4_14SM90_TMA_STOREES1Z_S21_S21_EEEvvEEEEvNT_6ParamsE --------------------------
	.section	.nv.info._ZN7cutlass13device_kernelINS_4gemm6kernel13GemmUniversalIN4cute5tupleIJiiiiEEENS1_10collective13CollectiveMmaINS1_35MainloopSm100TmaUmmaWarpSpecializedILi2ELi2ELi4ENS5_IJNS4_1CILi1EEESB_SB_EEEEENS5_IJNSA_ILi128EEENSA_ILi64EEESE_EEEfNS5_IJlSB_lEEEfSH_NS4_8TiledMMAINS4_8MMA_AtomIJNS4_17SM100_MMA_TF32_SSINS_10tfloat32_tESL_fLi128ELi64ELNS4_4UMMA5MajorE0ELSN_0ELNSM_7ScaleInE0ELSO_0EEEEEENS4_6LayoutISC_NS5_IJNSA_ILi0EEESS_SS_EEEEENS5_IJNS4_10UnderscoreESV_SV_EEEEENS4_13SM90_TMA_LOADENS4_14ComposedLayoutINS4_7SwizzleILi3ELi4ELi3EEENS4_18smem_ptr_flag_bitsILi32EEENSR_INS5_IJNSA_ILi8EEENSA_ILi32EEEEEENS5_IJS15_SB_EEEEEEEvNS4_8identityESY_S19_vS1A_EENS_8epilogue10collective18CollectiveEpilogueINS1C_23Sm100TmaWarpSpecializedILi4ELi2ELi16ELb1ELb0EEEJSG_NS5_IJNSR_ISE_SB_EENSR_INSA_ILi16EEESB_EEEEEfSH_fSH_NS1C_6fusion15FusionCallbacksIS1G_NS1L_17LinearCombinationIffffLNS_15FloatRoundStyleE2EEESG_S1K_JEEENS4_5SM1004TMEM4LOAD26SM100_TMEM_LOAD_32dp32b16xESY_NSZ_INS10_ILi2ELi4ELi3EEES13_NSR_INS5_IJS14_S1I_EEENS5_IJS1I_SB_EEEEEEENS4_39AutoVectorizingCopyWithAssumedAlignmentILi128EEENS4_14SM90_TMA_STOREES1Z_S21_S21_EEEvvEEEEvNT_6ParamsE,"",@"SHT_CUDA_INFO"
	.sectionflags	@""
	.align	4


	//----- nvinfo : EIATTR_CUDA_API_VERSION
	.align		4
        /*0000*/ 	.byte	0x04, 0x37
        /*0002*/ 	.short	(.L_31 - .L_30)
.L_30:
        /*0004*/ 	.word	0x00000082


	//----- nvinfo : EIATTR_KPARAM_INFO
	.align		4
.L_31:
        /*0008*/ 	.byte	0x04, 0x17
        /*000a*/ 	.short	(.L_33 - .L_32)
.L_32:
        /*000c*/ 	.word	0x00000000
        /*0010*/ 	.short	0x0000
        /*0012*/ 	.short	0x0000
        /*0014*/ 	.byte	0x00, 0xf0, 0x01, 0x20


	//----- nvinfo : EIATTR_AT_ENTRY_FRAGMENTS
	.align		4
.L_33:
        /*0018*/ 	.byte	0x04, 0x4f
        /*001a*/ 	.short	(.L_35 - .L_34)


	//   ....[0]....
.L_34:
        /*001c*/ 	.word	0x00000006


	//----- nvinfo : EIATTR_RESERVED_SMEM_USED
	.align		4
.L_35:
        /*0020*/ 	.byte	0x01, 0x41
	.zero		2


	//----- nvinfo : EIATTR_SPARSE_MMA_MASK
	.align		4
        /*0024*/ 	.byte	0x03, 0x50
        /*0026*/ 	.short	0x0000


	//----- nvinfo : EIATTR_TCGEN05_1CTA_USED
	.align		4
        /*0028*/ 	.byte	0x01, 0x51
	.zero		2


	//----- nvinfo : EIATTR_MAXREG_COUNT
	.align		4
        /*002c*/ 	.byte	0x03, 0x1b
        /*002e*/ 	.short	0x00ff


	//----- nvinfo : EIATTR_NUM_BARRIERS
	.align		4
        /*0030*/ 	.byte	0x02, 0x4c
        /*0032*/ 	.byte	0x07
	.zero		1


	//----- nvinfo : EIATTR_EXTERNS
	.align		4
        /*0034*/ 	.byte	0x04, 0x0f
        /*0036*/ 	.short	(.L_37 - .L_36)


	//   ....[0]....
	.align		4
.L_36:
        /*0038*/ 	.word	index@(__assertfail)


	//----- nvinfo : EIATTR_MERCURY_ISA_VERSION
	.align		4
.L_37:
        /*003c*/ 	.byte	0x03, 0x5f
        /*003e*/ 	.short	0x0101


	//----- nvinfo : EIATTR_INT_WARP_WIDE_INSTR_OFFSETS
	.align		4
        /*0040*/ 	.byte	0x04, 0x31
        /*0042*/ 	.short	(.L_39 - .L_38)


	//   ....[0]....
.L_38:
        /*0044*/ 	.word	0x00002240


	//   ....[1]....
        /*0048*/ 	.word	0x000040b0


	//   ....[2]....
        /*004c*/ 	.word	0x000040e0


	//   ....[3]....
        /*0050*/ 	.word	0x00004100


	//   ....[4]....
        /*0054*/ 	.word	0x00004a30


	//   ....[5]....
        /*0058*/ 	.word	0x00004a90


	//   ....[6]....
        /*005c*/ 	.word	0x00004b80


	//   ....[7]....
        /*0060*/ 	.word	0x00004bf0


	//   ....[8]....
        /*0064*/ 	.word	0x00004d00


	//   ....[9]....
        /*0068*/ 	.word	0x00004d90


	//   ....[10]....
        /*006c*/ 	.word	0x00004f60


	//   ....[11]....
        /*0070*/ 	.word	0x00005010


	//----- nvinfo : EIATTR_COOP_GROUP_MASK_REGIDS
	.align		4
.L_39:
        /*0074*/ 	.byte	0x04, 0x29
        /*0076*/ 	.short	(.L_41 - .L_40)


	//   ....[0]....
.L_40:
        /*0078*/ 	.word	0xffffffff


	//   ....[1]....
        /*007c*/ 	.word	0xffffffff


	//   ....[2]....
        /*0080*/ 	.word	0xffffffff


	//   ....[3]....
        /*0084*/ 	.word	0xffffffff


	//   ....[4]....
        /*0088*/ 	.word	0xffffffff


	//   ....[5]....
        /*008c*/ 	.word	0xffffffff


	//   ....[6]....
        /*0090*/ 	.word	0xffffffff


	//   ....[7]....
        /*0094*/ 	.word	0xffffffff


	//   ....[8]....
        /*0098*/ 	.word	0xffffffff


	//   ....[9]....
        /*009c*/ 	.word	0xffffffff


	//   ....[10]....
        /*00a0*/ 	.word	0xffffffff


	//   ....[11]....
        /*00a4*/ 	.word	0xffffffff


	//   ....[12]....
        /*00a8*/ 	.word	0xffffffff


	//----- nvinfo : EIATTR_COOP_GROUP_INSTR_OFFSETS
	.align		4
.L_41:
        /*00ac*/ 	.byte	0x04, 0x28
        /*00ae*/ 	.short	(.L_43 - .L_42)


	//   ....[0]....
.L_42:
        /*00b0*/ 	.word	0x00000090


	//   ....[1]....
        /*00b4*/ 	.word	0x000004d0


	//   ....[2]....
        /*00b8*/ 	.word	0x00000600


	//   ....[3]....
        /*00bc*/ 	.word	0x000007a0


	//   ....[4]....
        /*00c0*/ 	.word	0x000008a0


	//   ....[5]....
        /*00c4*/ 	.word	0x00000a10


	//   ....[6]....
        /*00c8*/ 	.word	0x00000bb0


	//   ....[7]....
        /*00cc*/ 	.word	0x00002120


	//   ....[8]....
        /*00d0*/ 	.word	0x00002de0


	//   ....[9]....
        /*00d4*/ 	.word	0x00002ff0


	//   ....[10]....
        /*00d8*/ 	.word	0x00003020


	//   ....[11]....
        /*00dc*/ 	.word	0x00003f80


	//   ....[12]....
        /*00e0*/ 	.word	0x000041c0


	//----- nvinfo : EIATTR_VRC_CTA_INIT_COUNT
	.align		4
.L_43:
        /*00e4*/ 	.byte	0x02, 0x4a
        /*00e6*/ 	.byte	0x80
	.zero		1


	//----- nvinfo : EIATTR_SYSCALL_OFFSETS
	.align		4
        /*00e8*/ 	.byte	0x04, 0x46
        /*00ea*/ 	.short	(.L_45 - .L_44)


	//   ....[0]....
.L_44:
        /*00ec*/ 	.word	0x00005b40


	//   ....[1]....
        /*00f0*/ 	.word	0x00005c30


	//   ....[2]....
        /*00f4*/ 	.word	0x000063a0


	//   ....[3]....
        /*00f8*/ 	.word	0x00006b20


	//   ....[4]....
        /*00fc*/ 	.word	0x00007270


	//   ....[5]....
        /*0100*/ 	.word	0x000079c0


	//----- nvinfo : EIATTR_MBARRIER_INSTR_OFFSETS
	.align		4
.L_45:
        /*0104*/ 	.byte	0x04, 0x39
        /*0106*/ 	.short	(.L_47 - .L_46)


	//   ....[0]....
.L_46:
        /*0108*/ 	.word	0x000005b0
        /*010c*/ 	.word	0x000000ff
        /*0110*/ 	.word	0x00000000
        /*0114*/ 	.short	0x0100
        /*0116*/ 	.byte	0x04
	.zero		1


	//   ....[1]....
        /*0118*/ 	.word	0x000005c0
        /*011c*/ 	.word	0x000000ff
        /*0120*/ 	.word	0x00000010
        /*0124*/ 	.short	0x0100
        /*0126*/ 	.byte	0x04
	.zero		1


	//   ....[2]....
        /*0128*/ 	.word	0x000005d0
        /*012c*/ 	.word	0x000000ff
        /*0130*/ 	.word	0x00000008
        /*0134*/ 	.short	0x0100
        /*0136*/ 	.byte	0x04
	.zero		1


	//   ....[3]....
        /*0138*/ 	.word	0x000005e0
        /*013c*/ 	.word	0x000000ff
        /*0140*/ 	.word	0x00000018
        /*0144*/ 	.short	0x0100
        /*0146*/ 	.byte	0x04
	.zero		1


	//   ....[4]....
        /*0148*/ 	.word	0x00000710
        /*014c*/ 	.word	0x000000ff
        /*0150*/ 	.word	0x00000020
        /*0154*/ 	.short	0x0100
        /*0156*/ 	.byte	0x04
	.zero		1


	//   ....[5]....
        /*0158*/ 	.word	0x00000720
        /*015c*/ 	.word	0x000000ff
        /*0160*/ 	.word	0x00000040
        /*0164*/ 	.short	0x0100
        /*0166*/ 	.byte	0x04
	.zero		1


	//   ....[6]....
        /*0168*/ 	.word	0x00000730
        /*016c*/ 	.word	0x000000ff
        /*0170*/ 	.word	0x00000028
        /*0174*/ 	.short	0x0100
        /*0176*/ 	.byte	0x04
	.zero		1


	//   ....[7]....
        /*0178*/ 	.word	0x00000740
        /*017c*/ 	.word	0x000000ff
        /*0180*/ 	.word	0x00000048
        /*0184*/ 	.short	0x0100
        /*0186*/ 	.byte	0x04
	.zero		1


	//   ....[8]....
        /*0188*/ 	.word	0x00000750
        /*018c*/ 	.word	0x000000ff
        /*0190*/ 	.word	0x00000030
        /*0194*/ 	.short	0x0100
        /*0196*/ 	.byte	0x04
	.zero		1


	//   ....[9]....
        /*0198*/ 	.word	0x00000760
        /*019c*/ 	.word	0x000000ff
        /*01a0*/ 	.word	0x00000050
        /*01a4*/ 	.short	0x0100
        /*01a6*/ 	.byte	0x04
	.zero		1


	//   ....[10]....
        /*01a8*/ 	.word	0x00000770
        /*01ac*/ 	.word	0x000000ff
        /*01b0*/ 	.word	0x00000038
        /*01b4*/ 	.short	0x0100
        /*01b6*/ 	.byte	0x04
	.zero		1


	//   ....[11]....
        /*01b8*/ 	.word	0x00000780
        /*01bc*/ 	.word	0x000000ff
        /*01c0*/ 	.word	0x00000058
        /*01c4*/ 	.short	0x0100
        /*01c6*/ 	.byte	0x04
	.zero		1


	//   ....[12]....
        /*01c8*/ 	.word	0x00000870
        /*01cc*/ 	.word	0x000000ff
        /*01d0*/ 	.word	0x00000060
        /*01d4*/ 	.short	0x0100
        /*01d6*/ 	.byte	0x06
	.zero		1


	//   ....[13]....
        /*01d8*/ 	.word	0x00000880
        /*01dc*/ 	.word	0x000000ff
        /*01e0*/ 	.word	0x00000068
        /*01e4*/ 	.short	0x0100
        /*01e6*/ 	.byte	0x06
	.zero		1


	//   ....[14]....
        /*01e8*/ 	.word	0x000009c0
        /*01ec*/ 	.word	0x000000ff
        /*01f0*/ 	.word	0x00000070
        /*01f4*/ 	.short	0x0100
        /*01f6*/ 	.byte	0x06
	.zero		1


	//   ....[15]....
        /*01f8*/ 	.word	0x000009d0
        /*01fc*/ 	.word	0x000000ff
        /*0200*/ 	.word	0x00000080
        /*0204*/ 	.short	0x0100
        /*0206*/ 	.byte	0x06
	.zero		1


	//   ....[16]....
        /*0208*/ 	.word	0x000009e0
        /*020c*/ 	.word	0x000000ff
        /*0210*/ 	.word	0x00000078
        /*0214*/ 	.short	0x0100
        /*0216*/ 	.byte	0x06
	.zero		1


	//   ....[17]....
        /*0218*/ 	.word	0x000009f0
        /*021c*/ 	.word	0x000000ff
        /*0220*/ 	.word	0x00000088
        /*0224*/ 	.short	0x0100
        /*0226*/ 	.byte	0x06
	.zero		1


	//   ....[18]....
        /*0228*/ 	.word	0x00000b20
        /*022c*/ 	.word	0x000000ff
        /*0230*/ 	.word	0x00000090
        /*0234*/ 	.short	0x0100
        /*0236*/ 	.byte	0x04
	.zero		1


	//   ....[19]....
        /*0238*/ 	.word	0x00000b30
        /*023c*/ 	.word	0x000000ff
        /*0240*/ 	.word	0x000000b0
        /*0244*/ 	.short	0x0100
        /*0246*/ 	.byte	0x04
	.zero		1


	//   ....[20]....
        /*0248*/ 	.word	0x00000b40
        /*024c*/ 	.word	0x000000ff
        /*0250*/ 	.word	0x00000098
        /*0254*/ 	.short	0x0100
        /*0256*/ 	.byte	0x04
	.zero		1


	//   ....[21]....
        /*0258*/ 	.word	0x00000b50
        /*025c*/ 	.word	0x000000ff
        /*0260*/ 	.word	0x000000b8
        /*0264*/ 	.short	0x0100
        /*0266*/ 	.byte	0x04
	.zero		1


	//   ....[22]....
        /*0268*/ 	.word	0x00000b60
        /*026c*/ 	.word	0x000000ff
        /*0270*/ 	.word	0x000000a0
        /*0274*/ 	.short	0x0100
        /*0276*/ 	.byte	0x04
	.zero		1


	//   ....[23]....
        /*0278*/ 	.word	0x00000b70
        /*027c*/ 	.word	0x000000ff
        /*0280*/ 	.word	0x000000c0
        /*0284*/ 	.short	0x0100
        /*0286*/ 	.byte	0x04
	.zero		1


	//   ....[24]....
        /*0288*/ 	.word	0x00000b80
        /*028c*/ 	.word	0x000000ff
        /*0290*/ 	.word	0x000000a8
        /*0294*/ 	.short	0x0100
        /*0296*/ 	.byte	0x04
	.zero		1


	//   ....[25]....
        /*0298*/ 	.word	0x00000b90
        /*029c*/ 	.word	0x000000ff
        /*02a0*/ 	.word	0x000000c8
        /*02a4*/ 	.short	0x0100
        /*02a6*/ 	.byte	0x04
	.zero		1


	//   ....[26]....
        /*02a8*/ 	.word	0x00000c80
        /*02ac*/ 	.word	0x000000ff
        /*02b0*/ 	.word	0x000000d0
        /*02b4*/ 	.short	0x0100
        /*02b6*/ 	.byte	0x04
	.zero		1


	//   ....[27]....
        /*02b8*/ 	.word	0x00000c90
        /*02bc*/ 	.word	0x000000ff
        /*02c0*/ 	.word	0x000000e0
        /*02c4*/ 	.short	0x0100
        /*02c6*/ 	.byte	0x04
	.zero		1


	//   ....[28]....
        /*02c8*/ 	.word	0x00000ca0
        /*02cc*/ 	.word	0x000000ff
        /*02d0*/ 	.word	0x000000d8
        /*02d4*/ 	.short	0x0100
        /*02d6*/ 	.byte	0x04
	.zero		1


	//   ....[29]....
        /*02d8*/ 	.word	0x00000cb0
        /*02dc*/ 	.word	0x000000ff
        /*02e0*/ 	.word	0x000000e8
        /*02e4*/ 	.short	0x0100
        /*02e6*/ 	.byte	0x04
	.zero		1


	//   ....[30]....
        /*02e8*/ 	.word	0x00001580
        /*02ec*/ 	.word	0x00000002
        /*02f0*/ 	.word	0x000000e0
        /*02f4*/ 	.short	0x010a
        /*02f6*/ 	.byte	0xff
	.zero		1


	//   ....[31]....
        /*02f8*/ 	.word	0x000015b0
        /*02fc*/ 	.word	0x00000002
        /*0300*/ 	.word	0x000000d0
        /*0304*/ 	.short	0x0101
        /*0306*/ 	.byte	0xff
	.zero		1


	//   ....[32]....
        /*0308*/ 	.word	0x00001680
        /*030c*/ 	.word	0x000000ff
        /*0310*/ 	.word	0x00000010
        /*0314*/ 	.short	0x010a
        /*0316*/ 	.byte	0x04
	.zero		1


	//   ....[33]....
        /*0318*/ 	.word	0x00001720
        /*031c*/ 	.word	0x000000ff
        /*0320*/ 	.word	0x00000010
        /*0324*/ 	.short	0x010a
        /*0326*/ 	.byte	0x39
	.zero		1


	//   ....[34]....
        /*0328*/ 	.word	0x00001820
        /*032c*/ 	.word	0x000000ff
        /*0330*/ 	.word	0x00000010
        /*0334*/ 	.short	0x010a
        /*0336*/ 	.byte	0x04
	.zero		1


	//   ....[35]....
        /*0338*/ 	.word	0x00001be0
        /*033c*/ 	.word	0x000000ff
        /*0340*/ 	.word	0x00000068
        /*0344*/ 	.short	0x0101
        /*0346*/ 	.byte	0x0d
	.zero		1


	//   ....[36]....
        /*0348*/ 	.word	0x00001c00
        /*034c*/ 	.word	0x000000ff
        /*0350*/ 	.word	0x00000010
        /*0354*/ 	.short	0x010a
        /*0356*/ 	.byte	0x04
	.zero		1


	//   ....[37]....
        /*0358*/ 	.word	0x00001c80
        /*035c*/ 	.word	0x000000ff
        /*0360*/ 	.word	0x00000010
        /*0364*/ 	.short	0x010a
        /*0366*/ 	.byte	0x39
	.zero		1


	//   ....[38]....
        /*0368*/ 	.word	0x00001d80
        /*036c*/ 	.word	0x000000ff
        /*0370*/ 	.word	0x00000010
        /*0374*/ 	.short	0x010a
        /*0376*/ 	.byte	0x04
	.zero		1


	//   ....[39]....
        /*0378*/ 	.word	0x00002150
        /*037c*/ 	.word	0x00000002
        /*0380*/ 	.word	0x00000070
        /*0384*/ 	.short	0x010a
        /*0386*/ 	.byte	0xff
	.zero		1


	//   ....[40]....
        /*0388*/ 	.word	0x00002210
        /*038c*/ 	.word	0x00000002
        /*0390*/ 	.word	0x00000000
        /*0394*/ 	.short	0x0101
        /*0396*/ 	.byte	0xff
	.zero		1


	//   ....[41]....
        /*0398*/ 	.word	0x00002770
        /*039c*/ 	.word	0x000000ff
        /*03a0*/ 	.word	0x00000000
        /*03a4*/ 	.short	0x010a
        /*03a6*/ 	.byte	0x04
	.zero		1


	//   ....[42]....
        /*03a8*/ 	.word	0x00002810
        /*03ac*/ 	.word	0x00000000
        /*03b0*/ 	.word	0x00000000
        /*03b4*/ 	.short	0x010a
        /*03b6*/ 	.byte	0xff
	.zero		1


	//   ....[43]....
        /*03b8*/ 	.word	0x00002930
        /*03bc*/ 	.word	0x00000000
        /*03c0*/ 	.word	0x000000d0
        /*03c4*/ 	.short	0x010a
        /*03c6*/ 	.byte	0xff
	.zero		1


	//   ....[44]....
        /*03c8*/ 	.word	0x000029a0
        /*03cc*/ 	.word	0x00000000
        /*03d0*/ 	.word	0x00000000
        /*03d4*/ 	.short	0x0101
        /*03d6*/ 	.byte	0xff
	.zero		1


	//   ....[45]....
        /*03d8*/ 	.word	0x000029c0
        /*03dc*/ 	.word	0x000000ff
        /*03e0*/ 	.word	0x00000080
        /*03e4*/ 	.short	0x010a
        /*03e6*/ 	.byte	0x04
	.zero		1


	//   ....[46]....
        /*03e8*/ 	.word	0x00002ae0
        /*03ec*/ 	.word	0x00000000
        /*03f0*/ 	.word	0x00000070
        /*03f4*/ 	.short	0x010a
        /*03f6*/ 	.byte	0xff
	.zero		1


	//   ....[47]....
        /*03f8*/ 	.word	0x00002be0
        /*03fc*/ 	.word	0x00000000
        /*0400*/ 	.word	0x00000000
        /*0404*/ 	.short	0x0101
        /*0406*/ 	.byte	0xff
	.zero		1


	//   ....[48]....
        /*0408*/ 	.word	0x00002c70
        /*040c*/ 	.word	0x000000ff
        /*0410*/ 	.word	0x00000080
        /*0414*/ 	.short	0x0106
        /*0416*/ 	.byte	0x04
	.zero		1


	//   ....[49]....
        /*0418*/ 	.word	0x00002c90
        /*041c*/ 	.word	0x000000ff
        /*0420*/ 	.word	0x00000080
        /*0424*/ 	.short	0x010a
        /*0426*/ 	.byte	0x04
	.zero		1


	//   ....[50]....
        /*0428*/ 	.word	0x00002d20
        /*042c*/ 	.word	0x000000ff
        /*0430*/ 	.word	0x00000080
        /*0434*/ 	.short	0x0106
        /*0436*/ 	.byte	0x07
	.zero		1


	//   ....[51]....
        /*0438*/ 	.word	0x00002d60
        /*043c*/ 	.word	0x00000000
        /*0440*/ 	.word	0x00000080
        /*0444*/ 	.short	0x010a
        /*0446*/ 	.byte	0xff
	.zero		1


	//   ....[52]....
        /*0448*/ 	.word	0x000032a0
        /*044c*/ 	.word	0x00000000
        /*0450*/ 	.word	0x00000070
        /*0454*/ 	.short	0x010a
        /*0456*/ 	.byte	0xff
	.zero		1


	//   ....[53]....
        /*0458*/ 	.word	0x000033e0
        /*045c*/ 	.word	0x00000003
        /*0460*/ 	.word	0x00000000
        /*0464*/ 	.short	0x0101
        /*0466*/ 	.byte	0xff
	.zero		1


	//   ....[54]....
        /*0468*/ 	.word	0x000033f0
        /*046c*/ 	.word	0x000000ff
        /*0470*/ 	.word	0x00000000
        /*0474*/ 	.short	0x010a
        /*0476*/ 	.byte	0x04
	.zero		1


	//   ....[55]....
        /*0478*/ 	.word	0x00003410
        /*047c*/ 	.word	0x000000ff
        /*0480*/ 	.word	0x000000b0
        /*0484*/ 	.short	0x010a
        /*0486*/ 	.byte	0x07
	.zero		1


	//   ....[56]....
        /*0488*/ 	.word	0x000034e0
        /*048c*/ 	.word	0x000000ff
        /*0490*/ 	.word	0x00000000
        /*0494*/ 	.short	0x010a
        /*0496*/ 	.byte	0x05
	.zero		1


	//   ....[57]....
        /*0498*/ 	.word	0x00003630
        /*049c*/ 	.word	0x000000ff
        /*04a0*/ 	.word	0x00000000
        /*04a4*/ 	.short	0x010a
        /*04a6*/ 	.byte	0x07
	.zero		1


	//   ....[58]....
        /*04a8*/ 	.word	0x00003da0
        /*04ac*/ 	.word	0x000000ff
        /*04b0*/ 	.word	0x00000000
        /*04b4*/ 	.short	0x010a
        /*04b6*/ 	.byte	0x04
	.zero		1


	//   ....[59]....
        /*04b8*/ 	.word	0x00003e40
        /*04bc*/ 	.word	0x000000ff
        /*04c0*/ 	.word	0x00000000
        /*04c4*/ 	.short	0x010a
        /*04c6*/ 	.byte	0x05
	.zero		1


	//   ....[60]....
        /*04c8*/ 	.word	0x00003ed0
        /*04cc*/ 	.word	0x000000ff
        /*04d0*/ 	.word	0x00000000
        /*04d4*/ 	.short	0x010a
        /*04d6*/ 	.byte	0x05
	.zero		1


	//   ....[61]....
        /*04d8*/ 	.word	0x00003f60
        /*04dc*/ 	.word	0x000000ff
        /*04e0*/ 	.word	0x00000000
        /*04e4*/ 	.short	0x010a
        /*04e6*/ 	.byte	0x04
	.zero		1


	//   ....[62]....
        /*04e8*/ 	.word	0x000043e0
        /*04ec*/ 	.word	0x00000000
        /*04f0*/ 	.word	0x00000070
        /*04f4*/ 	.short	0x010a
        /*04f6*/ 	.byte	0xff
	.zero		1


	//   ....[63]....
        /*04f8*/ 	.word	0x000044a0
        /*04fc*/ 	.word	0x00000000
        /*0500*/ 	.word	0x00000000
        /*0504*/ 	.short	0x0101
        /*0506*/ 	.byte	0xff
	.zero		1


	//   ....[64]....
        /*0508*/ 	.word	0x000047c0
        /*050c*/ 	.word	0x000000ff
        /*0510*/ 	.word	0x00000068
        /*0514*/ 	.short	0x010a
        /*0516*/ 	.byte	0x04
	.zero		1


	//   ....[65]....
        /*0518*/ 	.word	0x000049b0
        /*051c*/ 	.word	0x000000ff
        /*0520*/ 	.word	0x00000040
        /*0524*/ 	.short	0x010a
        /*0526*/ 	.byte	0x04
	.zero		1


	//   ....[66]....
        /*0528*/ 	.word	0x00004b30
        /*052c*/ 	.word	0x000000ff
        /*0530*/ 	.word	0x00000020
        /*0534*/ 	.short	0x010b
        /*0536*/ 	.byte	0x04
	.zero		1


	//   ....[67]....
        /*0538*/ 	.word	0x00004b40
        /*053c*/ 	.word	0x000000ff
        /*0540*/ 	.word	0x00000000
        /*0544*/ 	.short	0x0101
        /*0546*/ 	.byte	0x05
	.zero		1


	//   ....[68]....
        /*0548*/ 	.word	0x00004b50
        /*054c*/ 	.word	0x000000ff
        /*0550*/ 	.word	0x00000048
        /*0554*/ 	.short	0x010a
        /*0556*/ 	.byte	0x04
	.zero		1


	//   ....[69]....
        /*0558*/ 	.word	0x00004ca0
        /*055c*/ 	.word	0x000000ff
        /*0560*/ 	.word	0x00000028
        /*0564*/ 	.short	0x010b
        /*0566*/ 	.byte	0x04
	.zero		1


	//   ....[70]....
        /*0568*/ 	.word	0x00004cb0
        /*056c*/ 	.word	0x000000ff
        /*0570*/ 	.word	0x00000000
        /*0574*/ 	.short	0x0101
        /*0576*/ 	.byte	0x05
	.zero		1


	//   ....[71]....
        /*0578*/ 	.word	0x00004cc0
        /*057c*/ 	.word	0x000000ff
        /*0580*/ 	.word	0x00000050
        /*0584*/ 	.short	0x010a
        /*0586*/ 	.byte	0x04
	.zero		1


	//   ....[72]....
        /*0588*/ 	.word	0x00004e40
        /*058c*/ 	.word	0x000000ff
        /*0590*/ 	.word	0x00000030
        /*0594*/ 	.short	0x010b
        /*0596*/ 	.byte	0x04
	.zero		1


	//   ....[73]....
        /*0598*/ 	.word	0x00004e80
        /*059c*/ 	.word	0x000000ff
        /*05a0*/ 	.word	0x00000000
        /*05a4*/ 	.short	0x0101
        /*05a6*/ 	.byte	0x05
	.zero		1


	//   ....[74]....
        /*05a8*/ 	.word	0x00004ec0
        /*05ac*/ 	.word	0x000000ff
        /*05b0*/ 	.word	0x00000058
        /*05b4*/ 	.short	0x010a
        /*05b6*/ 	.byte	0x04
	.zero		1


	//   ....[75]....
        /*05b8*/ 	.word	0x00005100
        /*05bc*/ 	.word	0x000000ff
        /*05c0*/ 	.word	0x00000038
        /*05c4*/ 	.short	0x010b
        /*05c6*/ 	.byte	0x04
	.zero		1


	//   ....[76]....
        /*05c8*/ 	.word	0x00005120
        /*05cc*/ 	.word	0x000000ff
        /*05d0*/ 	.word	0x00000000
        /*05d4*/ 	.short	0x0101
        /*05d6*/ 	.byte	0x0d
	.zero		1


	//   ....[77]....
        /*05d8*/ 	.word	0x00005150
        /*05dc*/ 	.word	0x000000ff
        /*05e0*/ 	.word	0x00000040
        /*05e4*/ 	.short	0x010a
        /*05e6*/ 	.byte	0x04
	.zero		1


	//   ....[78]....
        /*05e8*/ 	.word	0x00005170
        /*05ec*/ 	.word	0x000000ff
        /*05f0*/ 	.word	0x00000048
        /*05f4*/ 	.short	0x010a
        /*05f6*/ 	.byte	0x04
	.zero		1


	//   ....[79]....
        /*05f8*/ 	.word	0x00005190
        /*05fc*/ 	.word	0x000000ff
        /*0600*/ 	.word	0x00000050
        /*0604*/ 	.short	0x010a
        /*0606*/ 	.byte	0x04
	.zero		1


	//   ....[80]....
        /*0608*/ 	.word	0x000051d0
        /*060c*/ 	.word	0x00000000
        /*0610*/ 	.word	0x00000058
        /*0614*/ 	.short	0x010a
        /*0616*/ 	.byte	0xff
	.zero		1


	//   ....[81]....
        /*0618*/ 	.word	0x00005500
        /*061c*/ 	.word	0x00000000
        /*0620*/ 	.word	0x00000070
        /*0624*/ 	.short	0x010a
        /*0626*/ 	.byte	0xff
	.zero		1


	//   ....[82]....
        /*0628*/ 	.word	0x00005610
        /*062c*/ 	.word	0x00000000
        /*0630*/ 	.word	0x00000000
        /*0634*/ 	.short	0x0101
        /*0636*/ 	.byte	0xff
	.zero		1


	//   ....[83]....
        /*0638*/ 	.word	0x00006060
        /*063c*/ 	.word	0x000000ff
        /*0640*/ 	.word	0x00000020
        /*0644*/ 	.short	0x010a
        /*0646*/ 	.byte	0x24
	.zero		1


	//   ....[84]....
        /*0648*/ 	.word	0x000060a0
        /*064c*/ 	.word	0x00000054
        /*0650*/ 	.word	0x00000090
        /*0654*/ 	.short	0x010a
        /*0656*/ 	.byte	0xff
	.zero		1


	//   ....[85]....
        /*0658*/ 	.word	0x00006190
        /*065c*/ 	.word	0x000000ff
        /*0660*/ 	.word	0x00000020
        /*0664*/ 	.short	0x010a
        /*0666*/ 	.byte	0x24
	.zero		1


	//   ....[86]....
        /*0668*/ 	.word	0x00006280
        /*066c*/ 	.word	0x00000054
        /*0670*/ 	.word	0x00000090
        /*0674*/ 	.short	0x010a
        /*0676*/ 	.byte	0xff
	.zero		1


	//   ....[87]....
        /*0678*/ 	.word	0x00006850
        /*067c*/ 	.word	0x00000000
        /*0680*/ 	.word	0x00000000
        /*0684*/ 	.short	0x0101
        /*0686*/ 	.byte	0xff
	.zero		1


	//   ....[88]....
        /*0688*/ 	.word	0x00006860
        /*068c*/ 	.word	0x00000002
        /*0690*/ 	.word	0x00000020
        /*0694*/ 	.short	0x010a
        /*0696*/ 	.byte	0xff
	.zero		1


	//   ....[89]....
        /*0698*/ 	.word	0x00006940
        /*069c*/ 	.word	0x00000002
        /*06a0*/ 	.word	0x00000020
        /*06a4*/ 	.short	0x010a
        /*06a6*/ 	.byte	0xff
	.zero		1


	//   ....[90]....
        /*06a8*/ 	.word	0x00006fa0
        /*06ac*/ 	.word	0x00000010
        /*06b0*/ 	.word	0x00000000
        /*06b4*/ 	.short	0x0101
        /*06b6*/ 	.byte	0xff
	.zero		1


	//   ....[91]....
        /*06b8*/ 	.word	0x00006fc0
        /*06bc*/ 	.word	0x00000000
        /*06c0*/ 	.word	0x00000020
        /*06c4*/ 	.short	0x010a
        /*06c6*/ 	.byte	0xff
	.zero		1


	//   ....[92]....
        /*06c8*/ 	.word	0x00007090
        /*06cc*/ 	.word	0x00000000
        /*06d0*/ 	.word	0x00000020
        /*06d4*/ 	.short	0x010a
        /*06d6*/ 	.byte	0xff
	.zero		1


	//   ....[93]....
        /*06d8*/ 	.word	0x000076f0
        /*06dc*/ 	.word	0x00000010
        /*06e0*/ 	.word	0x00000000
        /*06e4*/ 	.short	0x0101
        /*06e6*/ 	.byte	0xff
	.zero		1


	//   ....[94]....
        /*06e8*/ 	.word	0x00007710
        /*06ec*/ 	.word	0x00000000
        /*06f0*/ 	.word	0x00000020
        /*06f4*/ 	.short	0x010a
        /*06f6*/ 	.byte	0xff
	.zero		1


	//   ....[95]....
        /*06f8*/ 	.word	0x000077e0
        /*06fc*/ 	.word	0x00000000
        /*0700*/ 	.word	0x00000020
        /*0704*/ 	.short	0x010a
        /*0706*/ 	.byte	0xff
	.zero		1


	//   ....[96]....
        /*0708*/ 	.word	0x00007ab0
        /*070c*/ 	.word	0x000000ff
        /*0710*/ 	.word	0x00000000
        /*0714*/ 	.short	0x0101
        /*0716*/ 	.byte	0x04
	.zero		1


	//   ....[97]....
        /*0718*/ 	.word	0x00007ec0
        /*071c*/ 	.word	0x00000000
        /*0720*/ 	.word	0x00000000
        /*0724*/ 	.short	0x0101
        /*0726*/ 	.byte	0xff
	.zero		1


	//   ....[98]....
        /*0728*/ 	.word	0x00008130
        /*072c*/ 	.word	0x000000ff
        /*0730*/ 	.word	0x00000000
        /*0734*/ 	.short	0x0101
        /*0736*/ 	.byte	0x04
	.zero		1


	//   ....[99]....
        /*0738*/ 	.word	0x00008150
        /*073c*/ 	.word	0x00000002
        /*0740*/ 	.word	0x000000e0
        /*0744*/ 	.short	0x010a
        /*0746*/ 	.byte	0xff
	.zero		1


	//   ....[100]....
        /*0748*/ 	.word	0x000081b0
        /*074c*/ 	.word	0x00000002
        /*0750*/ 	.word	0x00000010
        /*0754*/ 	.short	0x010a
        /*0756*/ 	.byte	0xff
	.zero		1


	//   ....[101]....
        /*0758*/ 	.word	0x00008210
        /*075c*/ 	.word	0x00000002
        /*0760*/ 	.word	0x00000010
        /*0764*/ 	.short	0x010a
        /*0766*/ 	.byte	0xff
	.zero		1


	//   ....[102]....
        /*0768*/ 	.word	0x00008260
        /*076c*/ 	.word	0x00000002
        /*0770*/ 	.word	0x00000070
        /*0774*/ 	.short	0x010a
        /*0776*/ 	.byte	0xff
	.zero		1


	//   ....[103]....
        /*0778*/ 	.word	0x000082c0
        /*077c*/ 	.word	0x00000000
        /*0780*/ 	.word	0x00000000
        /*0784*/ 	.short	0x010a
        /*0786*/ 	.byte	0xff
	.zero		1


	//   ....[104]....
        /*0788*/ 	.word	0x00008310
        /*078c*/ 	.word	0x00000000
        /*0790*/ 	.word	0x000000d0
        /*0794*/ 	.short	0x010a
        /*0796*/ 	.byte	0xff
	.zero		1


	//   ....[105]....
        /*0798*/ 	.word	0x00008370
        /*079c*/ 	.word	0x00000000
        /*07a0*/ 	.word	0x00000080
        /*07a4*/ 	.short	0x010a
        /*07a6*/ 	.byte	0xff
	.zero		1


	//   ....[106]....
        /*07a8*/ 	.word	0x000083c0
        /*07ac*/ 	.word	0x00000000
        /*07b0*/ 	.word	0x00000070
        /*07b4*/ 	.short	0x010a
        /*07b6*/ 	.byte	0xff
	.zero		1


	//   ....[107]....
        /*07b8*/ 	.word	0x00008420
        /*07bc*/ 	.word	0x00000000
        /*07c0*/ 	.word	0x00000080
        /*07c4*/ 	.short	0x010a
        /*07c6*/ 	.byte	0xff
	.zero		1


	//   ....[108]....
        /*07c8*/ 	.word	0x00008470
        /*07cc*/ 	.word	0x00000000
        /*07d0*/ 	.word	0x00000070
        /*07d4*/ 	.short	0x010a
        /*07d6*/ 	.byte	0xff
	.zero		1


	//   ....[109]....
        /*07d8*/ 	.word	0x000084e0
        /*07dc*/ 	.word	0x00000002
        /*07e0*/ 	.word	0x000000b0
        /*07e4*/ 	.short	0x010a
        /*07e6*/ 	.byte	0xff
	.zero		1


	//   ....[110]....
        /*07e8*/ 	.word	0x00008540
        /*07ec*/ 	.word	0x00000000
        /*07f0*/ 	.word	0x00000000
        /*07f4*/ 	.short	0x010a
        /*07f6*/ 	.byte	0xff
	.zero		1


	//   ....[111]....
        /*07f8*/ 	.word	0x000085a0
        /*07fc*/ 	.word	0x00000000
        /*0800*/ 	.word	0x00000000
        /*0804*/ 	.short	0x010a
        /*0806*/ 	.byte	0xff
	.zero		1


	//   ....[112]....
        /*0808*/ 	.word	0x00008600
        /*080c*/ 	.word	0x00000000
        /*0810*/ 	.word	0x00000000
        /*0814*/ 	.short	0x010a
        /*0816*/ 	.byte	0xff
	.zero		1


	//   ....[113]....
        /*0818*/ 	.word	0x00008660
        /*081c*/ 	.word	0x00000000
        /*0820*/ 	.word	0x00000000
        /*0824*/ 	.short	0x010a
        /*0826*/ 	.byte	0xff
	.zero		1


	//   ....[114]....
        /*0828*/ 	.word	0x000086c0
        /*082c*/ 	.word	0x00000000
        /*0830*/ 	.word	0x00000000
        /*0834*/ 	.short	0x010a
        /*0836*/ 	.byte	0xff
	.zero		1


	//   ....[115]....
        /*0838*/ 	.word	0x00008710
        /*083c*/ 	.word	0x00000000
        /*0840*/ 	.word	0x00000070
        /*0844*/ 	.short	0x010a
        /*0846*/ 	.byte	0xff
	.zero		1


	//   ....[116]....
        /*0848*/ 	.word	0x00008770
        /*084c*/ 	.word	0x00000000
        /*0850*/ 	.word	0x00000068
        /*0854*/ 	.short	0x010a
        /*0856*/ 	.byte	0xff
	.zero		1


	//   ....[117]....
        /*0858*/ 	.word	0x000087d0
        /*085c*/ 	.word	0x00000000
        /*0860*/ 	.word	0x00000040
        /*0864*/ 	.short	0x010a
        /*0866*/ 	.byte	0xff
	.zero		1


	//   ....[118]....
        /*0868*/ 	.word	0x00008830
        /*086c*/ 	.word	0x00000000
        /*0870*/ 	.word	0x00000048
        /*0874*/ 	.short	0x010a
        /*0876*/ 	.byte	0xff
	.zero		1


	//   ....[119]....
        /*0878*/ 	.word	0x00008890
        /*087c*/ 	.word	0x00000000
        /*0880*/ 	.word	0x00000050
        /*0884*/ 	.short	0x010a
        /*0886*/ 	.byte	0xff
	.zero		1


	//   ....[120]....
        /*0888*/ 	.word	0x000088f0
        /*088c*/ 	.word	0x00000000
        /*0890*/ 	.word	0x00000058
        /*0894*/ 	.short	0x010a
        /*0896*/ 	.byte	0xff
	.zero		1


	//   ....[121]....
        /*0898*/ 	.word	0x00008950
        /*089c*/ 	.word	0x00000000
        /*08a0*/ 	.word	0x00000040
        /*08a4*/ 	.short	0x010a
        /*08a6*/ 	.byte	0xff
	.zero		1


	//   ....[122]....
        /*08a8*/ 	.word	0x000089b0
        /*08ac*/ 	.word	0x00000000
        /*08b0*/ 	.word	0x00000048
        /*08b4*/ 	.short	0x010a
        /*08b6*/ 	.byte	0xff
	.zero		1


	//   ....[123]....
        /*08b8*/ 	.word	0x00008a10
        /*08bc*/ 	.word	0x00000000
        /*08c0*/ 	.word	0x00000050
        /*08c4*/ 	.short	0x010a
        /*08c6*/ 	.byte	0xff
	.zero		1


	//   ....[124]....
        /*08c8*/ 	.word	0x00008a60
        /*08cc*/ 	.word	0x00000000
        /*08d0*/ 	.word	0x00000070
        /*08d4*/ 	.short	0x010a
        /*08d6*/ 	.byte	0xff
	.zero		1


	//   ....[125]....
        /*08d8*/ 	.word	0x00008ac0
        /*08dc*/ 	.word	0x00000002
        /*08e0*/ 	.word	0x00000020
        /*08e4*/ 	.short	0x010a
        /*08e6*/ 	.byte	0xff
	.zero		1


	//   ....[126]....
        /*08e8*/ 	.word	0x00008b10
        /*08ec*/ 	.word	0x00000054
        /*08f0*/ 	.word	0x00000090
        /*08f4*/ 	.short	0x010a
        /*08f6*/ 	.byte	0xff
	.zero		1


	//   ....[127]....
        /*08f8*/ 	.word	0x00008b60
        /*08fc*/ 	.word	0x00000002
        /*0900*/ 	.word	0x00000020
        /*0904*/ 	.short	0x010a
        /*0906*/ 	.byte	0xff
	.zero		1


	//   ....[128]....
        /*0908*/ 	.word	0x00008bb0
        /*090c*/ 	.word	0x00000000
        /*0910*/ 	.word	0x00000020
        /*0914*/ 	.short	0x010a
        /*0916*/ 	.byte	0xff
	.zero		1


	//   ....[129]....
        /*0918*/ 	.word	0x00008c00
        /*091c*/ 	.word	0x00000000
        /*0920*/ 	.word	0x00000020
        /*0924*/ 	.short	0x010a
        /*0926*/ 	.byte	0xff
	.zero		1


	//----- nvinfo : EIATTR_NUM_MBARRIERS
	.align		4
.L_47:
        /*0928*/ 	.byte	0x03, 0x38
        /*092a*/ 	.short	0x001e


	//----- nvinfo : EIATTR_EXIT_INSTR_OFFSETS
	.align		4
        /*092c*/ 	.byte	0x04, 0x1c
        /*092e*/ 	.short	(.L_49 - .L_48)


	//   ....[0]....
.L_48:
        /*0930*/ 	.word	0x00002840


	//   ....[1]....
        /*0934*/ 	.word	0x00002d30


	//   ....[2]....
        /*0938*/ 	.word	0x00002d90


	//   ....[3]....
        /*093c*/ 	.word	0x000041d0


	//   ....[4]....
        /*0940*/ 	.word	0x00005200


	//   ....[5]....
        /*0944*/ 	.word	0x00005240


	//   ....[6]....
        /*0948*/ 	.word	0x00008020


	//   ....[7]....
        /*094c*/ 	.word	0x000080a0


	//   ....[8]....
        /*0950*/ 	.word	0x000080d0


	//   ....[9]....
        /*0954*/ 	.word	0x00008140


	//----- nvinfo : EIATTR_MAX_THREADS
	.align		4
.L_49:
        /*0958*/ 	.byte	0x04, 0x05
        /*095a*/ 	.short	(.L_51 - .L_50)
.L_50:
        /*095c*/ 	.word	0x00000100
        /*0960*/ 	.word	0x00000001
        /*0964*/ 	.word	0x00000001


	//----- nvinfo : EIATTR_CRS_STACK_SIZE
	.align		4
.L_51:
        /*0968*/ 	.byte	0x04, 0x1e
        /*096a*/ 	.short	(.L_53 - .L_52)
.L_52:
        /*096c*/ 	.word	0x00000000


	//----- nvinfo : EIATTR_CBANK_PARAM_SIZE
	.align		4
.L_53:
        /*0970*/ 	.byte	0x03, 0x19
        /*0972*/ 	.short	0x0800


	//----- nvinfo : EIATTR_PARAM_CBANK
	.align		4
        /*0974*/ 	.byte	0x04, 0x0a
        /*0976*/ 	.short	(.L_55 - .L_54)
	.align		4
.L_54:
        /*0978*/ 	.word	index@(.nv.constant0._ZN7cutlass13device_kernelINS_4gemm6kernel13GemmUniversalIN4cute5tupleIJiiiiEEENS1_10collective13CollectiveMmaINS1_35MainloopSm100TmaUmmaWarpSpecializedILi2ELi2ELi4ENS5_IJNS4_1CILi1EEESB_SB_EEEEENS5_IJNSA_ILi128EEENSA_ILi64EEESE_EEEfNS5_IJlSB_lEEEfSH_NS4_8TiledMMAINS4_8MMA_AtomIJNS4_17SM100_MMA_TF32_SSINS_10tfloat32_tESL_fLi128ELi64ELNS4_4UMMA5MajorE0ELSN_0ELNSM_7ScaleInE0ELSO_0EEEEEENS4_6LayoutISC_NS5_IJNSA_ILi0EEESS_SS_EEEEENS5_IJNS4_10UnderscoreESV_SV_EEEEENS4_13SM90_TMA_LOADENS4_14ComposedLayoutINS4_7SwizzleILi3ELi4ELi3EEENS4_18smem_ptr_flag_bitsILi32EEENSR_INS5_IJNSA_ILi8EEENSA_ILi32EEEEEENS5_IJS15_SB_EEEEEEEvNS4_8identityESY_S19_vS1A_EENS_8epilogue10collective18CollectiveEpilogueINS1C_23Sm100TmaWarpSpecializedILi4ELi2ELi16ELb1ELb0EEEJSG_NS5_IJNSR_ISE_SB_EENSR_INSA_ILi16EEESB_EEEEEfSH_fSH_NS1C_6fusion15FusionCallbacksIS1G_NS1L_17LinearCombinationIffffLNS_15FloatRoundStyleE2EEESG_S1K_JEEENS4_5SM1004TMEM4LOAD26SM100_TMEM_LOAD_32dp32b16xESY_NSZ_INS10_ILi2ELi4ELi3EEES13_NSR_INS5_IJS14_S1I_EEENS5_IJS1I_SB_EEEEEEENS4_39AutoVectorizingCopyWithAssumedAlignmentILi128EEENS4_14SM90_TMA_STOREES1Z_S21_S21_EEEvvEEEEvNT_6ParamsE)
        /*097c*/ 	.short	0x0380
        /*097e*/ 	.short	0x0800


	//----- nvinfo : EIATTR_SW_WAR
	.align		4
.L_55:
        /*0980*/ 	.byte	0x04, 0x36
        /*0982*/ 	.short	(.L_57 - .L_56)
.L_56:
        /*0984*/ 	.word	0x00000008
.L_57:


//--------------------- .nv.callgraph             --------------------------
	.section	.nv.callgraph,"",@"SHT_CUDA_CALLGRAPH"
	.align	4
	.sectionentsize	8
	.align		4
        /*0000*/ 	.word	0x00000000
	.align		4
        /*0004*/ 	.word	0xffffffff
	.align		4
        /*0008*/ 	.word	index@(_ZN7cutlass13device_kernelINS_4gemm6kernel13GemmUniversalIN4cute5tupleIJiiiiEEENS1_10collective13CollectiveMmaINS1_35MainloopSm100TmaUmmaWarpSpecializedILi2ELi2ELi4ENS5_IJNS4_1CILi1EEESB_SB_EEEEENS5_IJNSA_ILi128EEENSA_ILi64EEESE_EEEfNS5_IJlSB_lEEEfSH_NS4_8TiledMMAINS4_8MMA_AtomIJNS4_17SM100_MMA_TF32_SSINS_10tfloat32_tESL_fLi128ELi64ELNS4_4UMMA5MajorE0ELSN_0ELNSM_7ScaleInE0ELSO_0EEEEEENS4_6LayoutISC_NS5_IJNSA_ILi0EEESS_SS_EEEEENS5_IJNS4_10UnderscoreESV_SV_EEEEENS4_13SM90_TMA_LOADENS4_14ComposedLayoutINS4_7SwizzleILi3ELi4ELi3EEENS4_18smem_ptr_flag_bitsILi32EEENSR_INS5_IJNSA_ILi8EEENSA_ILi32EEEEEENS5_IJS15_SB_EEEEEEEvNS4_8identityESY_S19_vS1A_EENS_8epilogue10collective18CollectiveEpilogueINS1C_23Sm100TmaWarpSpecializedILi4ELi2ELi16ELb1ELb0EEEJSG_NS5_IJNSR_ISE_SB_EENSR_INSA_ILi16EEESB_EEEEEfSH_fSH_NS1C_6fusion15FusionCallbacksIS1G_NS1L_17LinearCombinationIffffLNS_15FloatRoundStyleE2EEESG_S1K_JEEENS4_5SM1004TMEM4LOAD26SM100_TMEM_LOAD_32dp32b16xESY_NSZ_INS10_ILi2ELi4ELi3EEES13_NSR_INS5_IJS14_S1I_EEENS5_IJS1I_SB_EEEEEEENS4_39AutoVectorizingCopyWithAssumedAlignmentILi128EEENS4_14SM90_TMA_STOREES1Z_S21_S21_EEEvvEEEEvNT_6ParamsE)
	.align		4
        /*000c*/ 	.word	index@(__assertfail)
	.align		4
        /*0010*/ 	.word	0x00000000
	.align		4
        /*0014*/ 	.word	0xfffffffe
	.align		4
        /*0018*/ 	.word	0x00000000
	.align		4
        /*001c*/ 	.word	0xfffffffd
	.align		4
        /*0020*/ 	.word	0x00000000
	.align		4
        /*0024*/ 	.word	0xfffffffc


//--------------------- .nv.constant4             --------------------------
	.section	.nv.constant4,"a",@progbits
	.align	8
	.align		8
.nv.constant4:
        /*0000*/ 	.dword	__assertfail
	.align		8
        /*0008*/ 	.dword	__unnamed_1
	.align		8
        /*0010*/ 	.dword	__unnamed_2
	.align		8
        /*0018*/ 	.dword	_ZN40_INTERNAL_c150ccaa_4_k_cu_2c96b978_234804cuda3std3__45__cpo5beginE
	.align		8
        /*0020*/ 	.dword	_ZN40_INTERNAL_c150ccaa_4_k_cu_2c96b978_234804cuda3std3__45__cpo3endE
	.align		8
        /*0028*/ 	.dword	_ZN40_INTERNAL_c150ccaa_4_k_cu_2c96b978_234804cuda3std3__45__cpo6cbeginE
	.align		8
        /*0030*/ 	.dword	_ZN40_INTERNAL_c150ccaa_4_k_cu_2c96b978_234804cuda3std3__45__cpo4cendE
	.align		8
        /*0038*/ 	.dword	_ZN40_INTERNAL_c150ccaa_4_k_cu_2c96b978_234804cuda3std3__442_GLOBAL__N__c150ccaa_4_k_cu_2c96b978_234806ignoreE
	.align		8
        /*0040*/ 	.dword	_ZN40_INTERNAL_c150ccaa_4_k_cu_2c96b978_234804cuda3std3__419piecewise_constructE
	.align		8
        /*0048*/ 	.dword	_ZN40_INTERNAL_c150ccaa_4_k_cu_2c96b978_234804cuda3std3__48in_placeE
	.align		8
        /*0050*/ 	.dword	_ZN40_INTERNAL_c150ccaa_4_k_cu_2c96b978_234804cuda3std6ranges3__45__cpo4swapE
	.align		8
        /*0058*/ 	.dword	_ZN40_INTERNAL_c150ccaa_4_k_cu_2c96b978_234804cuda3std6ranges3__45__cpo9iter_moveE
	.align		8
        /*0060*/ 	.dword	_ZN40_INTERNAL_c150ccaa_4_k_cu_2c96b978_234804cute7productE
	.align		8
        /*0068*/ 	.dword	_ZN40_INTERNAL_c150ccaa_4_k_cu_2c96b978_234804cute1_E
	.align		8
        /*0070*/ 	.dword	$str$25
	.align		8
        /*0078*/ 	.dword	$str$26
	.align		8
        /*0080*/ 	.dword	$str$27
	.align		8
        /*0088*/ 	.dword	$str$28


//--------------------- .text._ZN7cutlass13device_kernelINS_4gemm6kernel13GemmUniversalIN4cute5tupleIJiiiiEEENS1_10collective13CollectiveMmaINS1_35MainloopSm100TmaUmmaWarpSpecializedILi2ELi2ELi4ENS5_IJNS4_1CILi1EEESB_SB_EEEEENS5_IJNSA_ILi128EEENSA_ILi64EEESE_EEEfNS5_IJlSB_lEEEfSH_NS4_8TiledMMAINS4_8MMA_AtomIJNS4_17SM100_MMA_TF32_SSINS_10tfloat32_tESL_fLi128ELi64ELNS4_4UMMA5MajorE0ELSN_0ELNSM_7ScaleInE0ELSO_0EEEEEENS4_6LayoutISC_NS5_IJNSA_ILi0EEESS_SS_EEEEENS5_IJNS4_10UnderscoreESV_SV_EEEEENS4_13SM90_TMA_LOADENS4_14ComposedLayoutINS4_7SwizzleILi3ELi4ELi3EEENS4_18smem_ptr_flag_bitsILi32EEENSR_INS5_IJNSA_ILi8EEENSA_ILi32EEEEEENS5_IJS15_SB_EEEEEEEvNS4_8identityESY_S19_vS1A_EENS_8epilogue10collective18CollectiveEpilogueINS1C_23Sm100TmaWarpSpecializedILi4ELi2ELi16ELb1ELb0EEEJSG_NS5_IJNSR_ISE_SB_EENSR_INSA_ILi16EEESB_EEEEEfSH_fSH_NS1C_6fusion15FusionCallbacksIS1G_NS1L_17LinearCombinationIffffLNS_15FloatRoundStyleE2EEESG_S1K_JEEENS4_5SM1004TMEM4LOAD26SM100_TMEM_LOAD_32dp32b16xESY_NSZ_INS10_ILi2ELi4ELi3EEES13_NSR_INS5_IJS14_S1I_EEENS5_IJS1I_SB_EEEEEEENS4_39AutoVectorizingCopyWithAssumedAlignmentILi128EEENS4_14SM90_TMA_STOREES1Z_S21_S21_EEEvvEEEEvNT_6ParamsE --------------------------
	.section	.text._ZN7cutlass13device_kernelINS_4gemm6kernel13GemmUniversalIN4cute5tupleIJiiiiEEENS1_10collective13CollectiveMmaINS1_35MainloopSm100TmaUmmaWarpSpecializedILi2ELi2ELi4ENS5_IJNS4_1CILi1EEESB_SB_EEEEENS5_IJNSA_ILi128EEENSA_ILi64EEESE_EEEfNS5_IJlSB_lEEEfSH_NS4_8TiledMMAINS4_8MMA_AtomIJNS4_17SM100_MMA_TF32_SSINS_10tfloat32_tESL_fLi128ELi64ELNS4_4UMMA5MajorE0ELSN_0ELNSM_7ScaleInE0ELSO_0EEEEEENS4_6LayoutISC_NS5_IJNSA_ILi0EEESS_SS_EEEEENS5_IJNS4_10UnderscoreESV_SV_EEEEENS4_13SM90_TMA_LOADENS4_14ComposedLayoutINS4_7SwizzleILi3ELi4ELi3EEENS4_18smem_ptr_flag_bitsILi32EEENSR_INS5_IJNSA_ILi8EEENSA_ILi32EEEEEENS5_IJS15_SB_EEEEEEEvNS4_8identityESY_S19_vS1A_EENS_8epilogue10collective18CollectiveEpilogueINS1C_23Sm100TmaWarpSpecializedILi4ELi2ELi16ELb1ELb0EEEJSG_NS5_IJNSR_ISE_SB_EENSR_INSA_ILi16EEESB_EEEEEfSH_fSH_NS1C_6fusion15FusionCallbacksIS1G_NS1L_17LinearCombinationIffffLNS_15FloatRoundStyleE2EEESG_S1K_JEEENS4_5SM1004TMEM4LOAD26SM100_TMEM_LOAD_32dp32b16xESY_NSZ_INS10_ILi2ELi4ELi3EEES13_NSR_INS5_IJS14_S1I_EEENS5_IJS1I_SB_EEEEEEENS4_39AutoVectorizingCopyWithAssumedAlignmentILi128EEENS4_14SM90_TMA_STOREES1Z_S21_S21_EEEvvEEEEvNT_6ParamsE,"ax",@progbits
	.align	128
.text._ZN7cutlass13device_kernelINS_4gemm6kernel13GemmUniversalIN4cute5tupleIJiiiiEEENS1_10collective13CollectiveMmaINS1_35MainloopSm100TmaUmmaWarpSpecializedILi2ELi2ELi4ENS5_IJNS4_1CILi1EEESB_SB_EEEEENS5_IJNSA_ILi128EEENSA_ILi64EEESE_EEEfNS5_IJlSB_lEEEfSH_NS4_8TiledMMAINS4_8MMA_AtomIJNS4_17SM100_MMA_TF32_SSINS_10tfloat32_tESL_fLi128ELi64ELNS4_4UMMA5MajorE0ELSN_0ELNSM_7ScaleInE0ELSO_0EEEEEENS4_6LayoutISC_NS5_IJNSA_ILi0EEESS_SS_EEEEENS5_IJNS4_10UnderscoreESV_SV_EEEEENS4_13SM90_TMA_LOADENS4_14ComposedLayoutINS4_7SwizzleILi3ELi4ELi3EEENS4_18smem_ptr_flag_bitsILi32EEENSR_INS5_IJNSA_ILi8EEENSA_ILi32EEEEEENS5_IJS15_SB_EEEEEEEvNS4_8identityESY_S19_vS1A_EENS_8epilogue10collective18CollectiveEpilogueINS1C_23Sm100TmaWarpSpecializedILi4ELi2ELi16ELb1ELb0EEEJSG_NS5_IJNSR_ISE_SB_EENSR_INSA_ILi16EEESB_EEEEEfSH_fSH_NS1C_6fusion15FusionCallbacksIS1G_NS1L_17LinearCombinationIffffLNS_15FloatRoundStyleE2EEESG_S1K_JEEENS4_5SM1004TMEM4LOAD26SM100_TMEM_LOAD_32dp32b16xESY_NSZ_INS10_ILi2ELi4ELi3EEES13_NSR_INS5_IJS14_S1I_EEENS5_IJS1I_SB_EEEEEEENS4_39AutoVectorizingCopyWithAssumedAlignmentILi128EEENS4_14SM90_TMA_STOREES1Z_S21_S21_EEEvvEEEEvNT_6ParamsE:
        .type           _ZN7cutlass13device_kernelINS_4gemm6kernel13GemmUniversalIN4cute5tupleIJiiiiEEENS1_10collective13CollectiveMmaINS1_35MainloopSm100TmaUmmaWarpSpecializedILi2ELi2ELi4ENS5_IJNS4_1CILi1EEESB_SB_EEEEENS5_IJNSA_ILi128EEENSA_ILi64EEESE_EEEfNS5_IJlSB_lEEEfSH_NS4_8TiledMMAINS4_8MMA_AtomIJNS4_17SM100_MMA_TF32_SSINS_10tfloat32_tESL_fLi128ELi64ELNS4_4UMMA5MajorE0ELSN_0ELNSM_7ScaleInE0ELSO_0EEEEEENS4_6LayoutISC_NS5_IJNSA_ILi0EEESS_SS_EEEEENS5_IJNS4_10UnderscoreESV_SV_EEEEENS4_13SM90_TMA_LOADENS4_14ComposedLayoutINS4_7SwizzleILi3ELi4ELi3EEENS4_18smem_ptr_flag_bitsILi32EEENSR_INS5_IJNSA_ILi8EEENSA_ILi32EEEEEENS5_IJS15_SB_EEEEEEEvNS4_8identityESY_S19_vS1A_EENS_8epilogue10collective18CollectiveEpilogueINS1C_23Sm100TmaWarpSpecializedILi4ELi2ELi16ELb1ELb0EEEJSG_NS5_IJNSR_ISE_SB_EENSR_INSA_ILi16EEESB_EEEEEfSH_fSH_NS1C_6fusion15FusionCallbacksIS1G_NS1L_17LinearCombinationIffffLNS_15FloatRoundStyleE2EEESG_S1K_JEEENS4_5SM1004TMEM4LOAD26SM100_TMEM_LOAD_32dp32b16xESY_NSZ_INS10_ILi2ELi4ELi3EEES13_NSR_INS5_IJS14_S1I_EEENS5_IJS1I_SB_EEEEEEENS4_39AutoVectorizingCopyWithAssumedAlignmentILi128EEENS4_14SM90_TMA_STOREES1Z_S21_S21_EEEvvEEEEvNT_6ParamsE,@function
        .size           _ZN7cutlass13device_kernelINS_4gemm6kernel13GemmUniversalIN4cute5tupleIJiiiiEEENS1_10collective13CollectiveMmaINS1_35MainloopSm100TmaUmmaWarpSpecializedILi2ELi2ELi4ENS5_IJNS4_1CILi1EEESB_SB_EEEEENS5_IJNSA_ILi128EEENSA_ILi64EEESE_EEEfNS5_IJlSB_lEEEfSH_NS4_8TiledMMAINS4_8MMA_AtomIJNS4_17SM100_MMA_TF32_SSINS_10tfloat32_tESL_fLi128ELi64ELNS4_4UMMA5MajorE0ELSN_0ELNSM_7ScaleInE0ELSO_0EEEEEENS4_6LayoutISC_NS5_IJNSA_ILi0EEESS_SS_EEEEENS5_IJNS4_10UnderscoreESV_SV_EEEEENS4_13SM90_TMA_LOADENS4_14ComposedLayoutINS4_7SwizzleILi3ELi4ELi3EEENS4_18smem_ptr_flag_bitsILi32EEENSR_INS5_IJNSA_ILi8EEENSA_ILi32EEEEEENS5_IJS15_SB_EEEEEEEvNS4_8identityESY_S19_vS1A_EENS_8epilogue10collective18CollectiveEpilogueINS1C_23Sm100TmaWarpSpecializedILi4ELi2ELi16ELb1ELb0EEEJSG_NS5_IJNSR_ISE_SB_EENSR_INSA_ILi16EEESB_EEEEEfSH_fSH_NS1C_6fusion15FusionCallbacksIS1G_NS1L_17LinearCombinationIffffLNS_15FloatRoundStyleE2EEESG_S1K_JEEENS4_5SM1004TMEM4LOAD26SM100_TMEM_LOAD_32dp32b16xESY_NSZ_INS10_ILi2ELi4ELi3EEES13_NSR_INS5_IJS14_S1I_EEENS5_IJS1I_SB_EEEEEEENS4_39AutoVectorizingCopyWithAssumedAlignmentILi128EEENS4_14SM90_TMA_STOREES1Z_S21_S21_EEEvvEEEEvNT_6ParamsE,(.L_x_174 - _ZN7cutlass13device_kernelINS_4gemm6kernel13GemmUniversalIN4cute5tupleIJiiiiEEENS1_10collective13CollectiveMmaINS1_35MainloopSm100TmaUmmaWarpSpecializedILi2ELi2ELi4ENS5_IJNS4_1CILi1EEESB_SB_EEEEENS5_IJNSA_ILi128EEENSA_ILi64EEESE_EEEfNS5_IJlSB_lEEEfSH_NS4_8TiledMMAINS4_8MMA_AtomIJNS4_17SM100_MMA_TF32_SSINS_10tfloat32_tESL_fLi128ELi64ELNS4_4UMMA5MajorE0ELSN_0ELNSM_7ScaleInE0ELSO_0EEEEEENS4_6LayoutISC_NS5_IJNSA_ILi0EEESS_SS_EEEEENS5_IJNS4_10UnderscoreESV_SV_EEEEENS4_13SM90_TMA_LOADENS4_14ComposedLayoutINS4_7SwizzleILi3ELi4ELi3EEENS4_18smem_ptr_flag_bitsILi32EEENSR_INS5_IJNSA_ILi8EEENSA_ILi32EEEEEENS5_IJS15_SB_EEEEEEEvNS4_8identityESY_S19_vS1A_EENS_8epilogue10collective18CollectiveEpilogueINS1C_23Sm100TmaWarpSpecializedILi4ELi2ELi16ELb1ELb0EEEJSG_NS5_IJNSR_ISE_SB_EENSR_INSA_ILi16EEESB_EEEEEfSH_fSH_NS1C_6fusion15FusionCallbacksIS1G_NS1L_17LinearCombinationIffffLNS_15FloatRoundStyleE2EEESG_S1K_JEEENS4_5SM1004TMEM4LOAD26SM100_TMEM_LOAD_32dp32b16xESY_NSZ_INS10_ILi2ELi4ELi3EEES13_NSR_INS5_IJS14_S1I_EEENS5_IJS1I_SB_EEEEEEENS4_39AutoVectorizingCopyWithAssumedAlignmentILi128EEENS4_14SM90_TMA_STOREES1Z_S21_S21_EEEvvEEEEvNT_6ParamsE)
        .other          _ZN7cutlass13device_kernelINS_4gemm6kernel13GemmUniversalIN4cute5tupleIJiiiiEEENS1_10collective13CollectiveMmaINS1_35MainloopSm100TmaUmmaWarpSpecializedILi2ELi2ELi4ENS5_IJNS4_1CILi1EEESB_SB_EEEEENS5_IJNSA_ILi128EEENSA_ILi64EEESE_EEEfNS5_IJlSB_lEEEfSH_NS4_8TiledMMAINS4_8MMA_AtomIJNS4_17SM100_MMA_TF32_SSINS_10tfloat32_tESL_fLi128ELi64ELNS4_4UMMA5MajorE0ELSN_0ELNSM_7ScaleInE0ELSO_0EEEEEENS4_6LayoutISC_NS5_IJNSA_ILi0EEESS_SS_EEEEENS5_IJNS4_10UnderscoreESV_SV_EEEEENS4_13SM90_TMA_LOADENS4_14ComposedLayoutINS4_7SwizzleILi3ELi4ELi3EEENS4_18smem_ptr_flag_bitsILi32EEENSR_INS5_IJNSA_ILi8EEENSA_ILi32EEEEEENS5_IJS15_SB_EEEEEEEvNS4_8identityESY_S19_vS1A_EENS_8epilogue10collective18CollectiveEpilogueINS1C_23Sm100TmaWarpSpecializedILi4ELi2ELi16ELb1ELb0EEEJSG_NS5_IJNSR_ISE_SB_EENSR_INSA_ILi16EEESB_EEEEEfSH_fSH_NS1C_6fusion15FusionCallbacksIS1G_NS1L_17LinearCombinationIffffLNS_15FloatRoundStyleE2EEESG_S1K_JEEENS4_5SM1004TMEM4LOAD26SM100_TMEM_LOAD_32dp32b16xESY_NSZ_INS10_ILi2ELi4ELi3EEES13_NSR_INS5_IJS14_S1I_EEENS5_IJS1I_SB_EEEEEEENS4_39AutoVectorizingCopyWithAssumedAlignmentILi128EEENS4_14SM90_TMA_STOREES1Z_S21_S21_EEEvvEEEEvNT_6ParamsE,@"STO_CUDA_ENTRY STV_DEFAULT"
_ZN7cutlass13device_kernelINS_4gemm6kernel13GemmUniversalIN4cute5tupleIJiiiiEEENS1_10collective13CollectiveMmaINS1_35MainloopSm100TmaUmmaWarpSpecializedILi2ELi2ELi4ENS5_IJNS4_1CILi1EEESB_SB_EEEEENS5_IJNSA_ILi128EEENSA_ILi64EEESE_EEEfNS5_IJlSB_lEEEfSH_NS4_8TiledMMAINS4_8MMA_AtomIJNS4_17SM100_MMA_TF32_SSINS_10tfloat32_tESL_fLi128ELi64ELNS4_4UMMA5MajorE0ELSN_0ELNSM_7ScaleInE0ELSO_0EEEEEENS4_6LayoutISC_NS5_IJNSA_ILi0EEESS_SS_EEEEENS5_IJNS4_10UnderscoreESV_SV_EEEEENS4_13SM90_TMA_LOADENS4_14ComposedLayoutINS4_7SwizzleILi3ELi4ELi3EEENS4_18smem_ptr_flag_bitsILi32EEENSR_INS5_IJNSA_ILi8EEENSA_ILi32EEEEEENS5_IJS15_SB_EEEEEEEvNS4_8identityESY_S19_vS1A_EENS_8epilogue10collective18CollectiveEpilogueINS1C_23Sm100TmaWarpSpecializedILi4ELi2ELi16ELb1ELb0EEEJSG_NS5_IJNSR_ISE_SB_EENSR_INSA_ILi16EEESB_EEEEEfSH_fSH_NS1C_6fusion15FusionCallbacksIS1G_NS1L_17LinearCombinationIffffLNS_15FloatRoundStyleE2EEESG_S1K_JEEENS4_5SM1004TMEM4LOAD26SM100_TMEM_LOAD_32dp32b16xESY_NSZ_INS10_ILi2ELi4ELi3EEES13_NSR_INS5_IJS14_S1I_EEENS5_IJS1I_SB_EEEEEEENS4_39AutoVectorizingCopyWithAssumedAlignmentILi128EEENS4_14SM90_TMA_STOREES1Z_S21_S21_EEEvvEEEEvNT_6ParamsE:
[----:B------:R-:W1:Y:S01]  /*0000*/  LDC R1, c[0x0][0x37c] ;  /* 0x0000df00ff017b82 */ /* 0x000e620000000800 */
[----:B------:R-:W2:Y:S01]  /*0010*/  S2R R77, SR_TID.X ;  /* 0x00000000004d7919 */ /* 0x000ea20000002100 */
[----:B------:R-:W3:Y:S01]  /*0020*/  LDCU.64 UR8, c[0x0][0x890] ;  /* 0x00011200ff0877ac */ /* 0x000ee20008000a00 */
[----:B------:R-:W-:Y:S02]  /*0030*/  PRMT R64, RZ, 0x7610, R64 ;  /* 0x00007610ff407816 */ /* 0x000fe40000000040 */
[----:B------:R-:W-:Y:S01]  /*0040*/  ELECT P5, URZ, PT ;  /* 0x0000000000ff782f */ /* 0x000fe200038a0000 */
[----:B------:R-:W4:Y:S01]  /*0050*/  LDCU.64 UR52, c[0x0][0x358] ;  /* 0x00006b00ff3477ac */ /* 0x000f220008000a00 */
[----:B---3--:R-:W-:-:S04]  /*0060*/  UISETP.NE.U32.AND UP0, UPT, UR8, URZ, UPT ;  /* 0x000000ff0800728c */ /* 0x008fc8000bf05070 */
[----:B------:R-:W-:Y:S01]  /*0070*/  UISETP.NE.AND.EX UP0, UPT, UR9, URZ, UPT, UP0 ;  /* 0x000000ff0900728c */ /* 0x000fe2000bf05300 */
[----:B--2---:R-:W-:-:S05]  /*0080*/  SHF.R.U32.HI R68, RZ, 0x5, R77 ;  /* 0x00000005ff447819 */ /* 0x004fca000001164d */
[----:B------:R-:W2:Y:S02]  /*0090*/  SHFL.IDX PT, R0, R68, RZ, 0x1f ;  /* 0x00001fff44007589 */ /* 0x000ea400000e0000 */
[----:B--2---:R-:W-:Y:S01]  /*00a0*/  R2UR UR10, R0 ;  /* 0x00000000000a72ca */ /* 0x004fe200000e0000 */
[----:B-1--4-:R-:W-:-:S14]  /*00b0*/  BRA.U UP0, `(.L_x_0) ;  /* 0x00000001002c7547 */ /* 0x012fdc000b800000 */
[----:B------:R-:W1:Y:S02]  /*00c0*/  LDCU.64 UR4, c[0x0][0x888] ;  /* 0x00011100ff0477ac */ /* 0x000e640008000a00 */
[----:B-1----:R-:W-:-:S04]  /*00d0*/  UISETP.NE.U32.AND UP0, UPT, UR4, URZ, UPT ;  /* 0x000000ff0400728c */ /* 0x002fc8000bf05070 */
[----:B------:R-:W-:-:S09]  /*00e0*/  UISETP.NE.AND.EX UP0, UPT, UR5, URZ, UPT, UP0 ;  /* 0x000000ff0500728c */ /* 0x000fd2000bf05300 */
[----:B------:R-:W-:Y:S05]  /*00f0*/  BRA.U !UP0, `(.L_x_1) ;  /* 0x0000000108107547 */ /* 0x000fea000b800000 */
[----:B------:R-:W1:Y:S02]  /*0100*/  LDC.64 R2, c[0x0][0x888] ;  /* 0x00022200ff027b82 */ /* 0x000e640000000a00 */
[----:B-1----:R1:W5:Y:S01]  /*0110*/  LDG.E R35, desc[UR52][R2.64] ;  /* 0x0000003402237981 */ /* 0x002362000c1e1900 */
[----:B------:R-:W-:Y:S01]  /*0120*/  HFMA2 R64, -RZ, RZ, 0, 5.9604644775390625e-08 ;  /* 0x00000001ff407431 */ /* 0x000fe200000001ff */
[----:B------:R-:W-:Y:S05]  /*0130*/  BRA `(.L_x_0) ;  /* 0x00000000000c7947 */ /* 0x000fea0003800000 */
.L_x_1:
[----:B------:R-:W1:Y:S01]  /*0140*/  LDCU UR4, c[0x0][0x880] ;  /* 0x00011000ff0477ac */ /* 0x000e620008000800 */
[----:B------:R-:W-:Y:S01]  /*0150*/  HFMA2 R64, -RZ, RZ, 0, 5.9604644775390625e-08 ;  /* 0x00000001ff407431 */ /* 0x000fe200000001ff */
[----:B-1----:R-:W-:-:S07]  /*0160*/  MOV R35, UR4 ;  /* 0x0000000400237c02 */ /* 0x002fce0008000f00 */
.L_x_0:
[----:B------:R-:W2:Y:S02]  /*0170*/  LDCU.64 UR4, c[0x0][0x8b0] ;  /* 0x00011600ff0477ac */ /* 0x000ea40008000a00 */
[----:B--2---:R-:W-:-:S04]  /*0180*/  UISETP.NE.U32.AND UP0, UPT, UR4, URZ, UPT ;  /* 0x000000ff0400728c */ /* 0x004fc8000bf05070 */
[----:B------:R-:W-:-:S09]  /*0190*/  UISETP.NE.AND.EX UP0, UPT, UR5, URZ, UPT, UP0 ;  /* 0x000000ff0500728c */ /* 0x000fd2000bf05300 */
[----:B------:R-:W-:Y:S05]  /*01a0*/  BRA.U UP0, `(.L_x_2) ;  /* 0x0000000100247547 */ /* 0x000fea000b800000 */
[----:B------:R-:W2:Y:S02]  /*01b0*/  LDCU.64 UR4, c[0x0][0x8a8] ;  /* 0x00011500ff0477ac */ /* 0x000ea40008000a00 */
[----:B--2---:R-:W-:-:S04]  /*01c0*/  UISETP.NE.U32.AND UP0, UPT, UR4, URZ, UPT ;  /* 0x000000ff0400728c */ /* 0x004fc8000bf05070 */
[----:B------:R-:W-:-:S09]  /*01d0*/  UISETP.NE.AND.EX UP0, UPT, UR5, URZ, UPT, UP0 ;  /* 0x000000ff0500728c */ /* 0x000fd2000bf05300 */
[----:B------:R-:W-:Y:S05]  /*01e0*/  BRA.U !UP0, `(.L_x_3) ;  /* 0x00000001080c7547 */ /* 0x000fea000b800000 */
[----:B-1----:R-:W1:Y:S02]  /*01f0*/  LDC.64 R2, c[0x0][0x8a8] ;  /* 0x00022a00ff027b82 */ /* 0x002e640000000a00 */
[----:B-1----:R2:W5:Y:S01]  /*0200*/  LDG.E R33, desc[UR52][R2.64] ;  /* 0x0000003402217981 */ /* 0x002562000c1e1900 */
[----:B------:R-:W-:Y:S05]  /*0210*/  BRA `(.L_x_2) ;  /* 0x0000000000087947 */ /* 0x000fea0003800000 */
.L_x_3:
[----:B------:R-:W2:Y:S02]  /*0220*/  LDCU UR4, c[0x0][0x8a0] ;  /* 0x00011400ff0477ac */ /* 0x000ea40008000800 */
[----:B--2---:R-:W-:Y:S02]  /*0230*/  MOV R33, UR4 ;  /* 0x0000000400217c02 */ /* 0x004fe40008000f00 */
.L_x_2:
[----:B------:R-:W-:Y:S01]  /*0240*/  IMAD.U32 R0, RZ, RZ, UR10 ;  /* 0x0000000aff007e24 */ /* 0x000fe2000f8e00ff */
[----:B------:R-:W-:Y:S04]  /*0250*/  BSSY.RECONVERGENT B0, `(.L_x_4) ;  /* 0x000000c000007945 */ /* 0x000fe80003800200 */
[C---:B------:R-:W-:Y:S02]  /*0260*/  ISETP.NE.OR P1, PT, R0.reuse, 0x1, !P5 ;  /* 0x000000010000780c */ /* 0x040fe40006f25670 */
[----:B------:R-:W-:-:S11]  /*0270*/  ISETP.NE.OR P0, PT, R0, 0x3, !P5 ;  /* 0x000000030000780c */ /* 0x000fd60006f05670 */
[----:B------:R-:W-:Y:S05]  /*0280*/  @P1 BRA `(.L_x_5) ;  /* 0x0000000000201947 */ /* 0x000fea0003800000 */
[----:B------:R-:W3:Y:S02]  /*0290*/  LDCU.64 UR4, c[0x0][0x348] ;  /* 0x00006900ff0477ac */ /* 0x000ee40008000a00 */
[----:B---3--:R-:W-:Y:S02]  /*02a0*/  UIADD3 UR6, UP1, UPT, UR4, 0x80, URZ ;  /* 0x0000008004067890 */ /* 0x008fe4000ff3e0ff */
[----:B------:R-:W-:Y:S02]  /*02b0*/  UIADD3 UR4, UP0, UPT, UR4, 0x180, URZ ;  /* 0x0000018004047890 */ /* 0x000fe4000ff1e0ff */
[----:B------:R-:W-:Y:S02]  /*02c0*/  UIADD3.X UR7, UPT, UPT, URZ, UR5, URZ, UP1, !UPT ;  /* 0x00000005ff077290 */ /* 0x000fe40008ffe4ff */
[----:B------:R-:W-:-:S07]  /*02d0*/  UIADD3.X UR5, UPT, UPT, URZ, UR5, URZ, UP0, !UPT ;  /* 0x00000005ff057290 */ /* 0x000fce00087fe4ff */
[----:B------:R3:W-:Y:S02]  /*02e0*/  UTMACCTL.PF [UR6] ;  /* 0x00000000060079b9 */ /* 0x0007e40008040000 */
[----:B------:R3:W-:Y:S02]  /*02f0*/  UTMACCTL.PF [UR4] ;  /* 0x00000000040079b9 */ /* 0x0007e40008040000 */
[----:B---3--:R-:W-:Y:S01]  /*0300*/  NOP ;  /* 0x0000000000007918 */ /* 0x008fe20000000000 */
.L_x_5:
[----:B------:R-:W-:Y:S05]  /*0310*/  BSYNC.RECONVERGENT B0 ;  /* 0x0000000000007941 */ /* 0x000fea0003800200 */
.L_x_4:
[----:B------:R-:W-:Y:S04]  /*0320*/  BSSY.RECONVERGENT B0, `(.L_x_6) ;  /* 0x000000a000007945 */ /* 0x000fe80003800200 */
        /* <DEDUP_REMOVED lines=9> */
.L_x_7:
[----:B------:R-:W-:Y:S05]  /*03c0*/  BSYNC.RECONVERGENT B0 ;  /* 0x0000000000007941 */ /* 0x000fea0003800200 */
.L_x_6:
[----:B------:R-:W3:Y:S01]  /*03d0*/  LDCU.64 UR4, c[0x0][0x888] ;  /* 0x00011100ff0477ac */ /* 0x000ee20008000a00 */
[----:B------:R-:W-:Y:S02]  /*03e0*/  UISETP.EQ.U32.AND UP1, UPT, UR8, URZ, UPT ;  /* 0x000000ff0800728c */ /* 0x000fe4000bf22070 */
[----:B------:R-:W-:Y:S02]  /*03f0*/  UPLOP3.LUT UP2, UPT, UPT, UPT, UPT, 0x80, 0x8 ;  /* 0x000000000008789c */ /* 0x000fe40003f4f070 */
[----:B---3--:R-:W-:-:S04]  /*0400*/  UISETP.NE.U32.AND UP0, UPT, UR4, URZ, UPT ;  /* 0x000000ff0400728c */ /* 0x008fc8000bf05070 */
[----:B------:R-:W-:-:S04]  /*0410*/  UISETP.NE.AND.EX UP0, UPT, UR5, URZ, UPT, UP0 ;  /* 0x000000ff0500728c */ /* 0x000fc8000bf05300 */
[----:B------:R-:W-:-:S04]  /*0420*/  UISETP.EQ.OR.EX UP3, UPT, UR9, URZ, !UP0, UP1 ;  /* 0x000000ff0900728c */ /* 0x000fc8000c762710 */
[----:B------:R-:W-:-:S05]  /*0430*/  UP2UR UR44, UPR, URZ, 0x8 ;  /* 0x00000008ff2c7883 */ /* 0x000fca0008000000 */
[----:B------:R-:W-:Y:S07]  /*0440*/  BRA.U !UP3, `(.L_x_8) ;  /* 0x000000010b207547 */ /* 0x000fee000b800000 */
[----:B------:R-:W-:Y:S01]  /*0450*/  UISETP.NE.U32.AND UP2, UPT, UR8, URZ, UPT ;  /* 0x000000ff0800728c */ /* 0x000fe2000bf45070 */
[----:B-----5:R-:W-:Y:S01]  /*0460*/  FSETP.NEU.AND P0, PT, R35, RZ, PT ;  /* 0x000000ff2300720b */ /* 0x020fe20003f0d000 */
[----:B------:R-:W-:Y:S02]  /*0470*/  USEL UR4, URZ, 0xffffffff, UP0 ;  /* 0xffffffffff047887 */ /* 0x000fe40008000000 */
[----:B------:R-:W-:-:S10]  /*0480*/  UISETP.NE.AND.EX UP2, UPT, UR9, URZ, UPT, UP2 ;  /* 0x000000ff0900728c */ /* 0x000fd4000bf45320 */
[----:B------:R-:W-:Y:S01]  /*0490*/  VOTEU.ANY UP1, P0 ;  /* 0x0000000000ff7886 */ /* 0x000fe20000020100 */
[----:B------:R-:W-:-:S04]  /*04a0*/  @!UP2 USEL UR4, URZ, 0xffffffff, UP1 ;  /* 0xffffffffff04a887 */ /* 0x000fc80008800000 */
[----:B------:R-:W-:-:S04]  /*04b0*/  ULOP3.LUT UR4, UR4, 0x1, URZ, 0xc0, !UPT ;  /* 0x0000000104047892 */ /* 0x000fc8000f8ec0ff */
[----:B------:R-:W-:-:S11]  /*04c0*/  UISETP.NE.U32.AND UP2, UPT, UR4, 0x1, UPT ;  /* 0x000000010400788c */ /* 0x000fd6000bf45070 */
.L_x_8:
[----:B-12---:R-:W1:Y:S01]  /*04d0*/  SHFL.IDX PT, R2, R68, RZ, 0x1f ;  /* 0x00001fff44027589 */ /* 0x006e6200000e0000 */
[----:B------:R-:W-:-:S04]  /*04e0*/  UISETP.NE.AND UP1, UPT, UR10, 0x2, UPT ;  /* 0x000000020a00788c */ /* 0x000fc8000bf25270 */
[----:B------:R-:W-:Y:S01]  /*04f0*/  USEL UR21, URZ, 0x1, UP1 ;  /* 0x00000001ff157887 */ /* 0x000fe20008800000 */
[----:B-1----:R-:W-:-:S13]  /*0500*/  ISETP.NE.AND P0, PT, R2, RZ, PT ;  /* 0x000000ff0200720c */ /* 0x002fda0003f05270 */
[----:B------:R-:W-:Y:S05]  /*0510*/  @P0 BRA `(.L_x_9) ;  /* 0x0000000000380947 */ /* 0x000fea0003800000 */
[----:B------:R-:W1:Y:S01]  /*0520*/  S2UR UR4, SR_CgaCtaId ;  /* 0x00000000000479c3 */ /* 0x000e620000008800 */
[----:B------:R-:W-:Y:S01]  /*0530*/  UMOV UR5, 0x400 ;  /* 0x0000040000057882 */ /* 0x000fe20000000000 */
[----:B------:R-:W-:Y:S01]  /*0540*/  UMOV UR6, 0x1 ;  /* 0x0000000100067882 */ /* 0x000fe20000000000 */
[----:B------:R-:W-:Y:S01]  /*0550*/  ELECT P0, URZ, PT ;  /* 0x0000000000ff782f */ /* 0x000fe20003800000 */
[----:B------:R-:W-:-:S04]  /*0560*/  UIADD3 UR6, UPT, UPT, -UR6, 0x100000, URZ ;  /* 0x0010000006067890 */ /* 0x000fc8000fffe1ff */
[----:B------:R-:W-:Y:S02]  /*0570*/  USHF.L.U32 UR7, UR6, 0xb, URZ ;  /* 0x0000000b06077899 */ /* 0x000fe400080006ff */
[----:B------:R-:W-:Y:S02]  /*0580*/  USHF.L.U32 UR6, UR6, 0x1, URZ ;  /* 0x0000000106067899 */ /* 0x000fe400080006ff */
[----:B-1----:R-:W-:Y:S01]  /*0590*/  ULEA UR4, UR4, UR5, 0x18 ;  /* 0x0000000504047291 */ /* 0x002fe2000f8ec0ff */
[----:B------:R-:W1:Y:S11]  /*05a0*/  FENCE.VIEW.ASYNC.S ;  /* 0x00000000000073c6 */ /* 0x000e760000000000 */
[----:B-1----:R1:W2:Y:S01]  /*05b0*/  SYNCS.EXCH.64 URZ, [UR4], UR6 ;  /* 0x0000000604ff75b2 */ /* 0x0022a20008000100 */
[----:B------:R1:W3:Y:S01]  /*05c0*/  SYNCS.EXCH.64 URZ, [UR4+0x10], UR6 ;  /* 0x0000100604ff75b2 */ /* 0x0002e20008000100 */
[----:B------:R1:W4:Y:S01]  /*05d0*/  SYNCS.EXCH.64 URZ, [UR4+0x8], UR6 ;  /* 0x0000080604ff75b2 */ /* 0x0003220008000100 */
[----:B------:R1:W1:Y:S01]  /*05e0*/  SYNCS.EXCH.64 URZ, [UR4+0x18], UR6 ;  /* 0x0000180604ff75b2 */ /* 0x0002620008000100 */
[----:B------:R-:W-:Y:S01]  /*05f0*/  NOP ;  /* 0x0000000000007918 */ /* 0x000fe20000000000 */
.L_x_9:
[----:B------:R-:W2:Y:S01]  /*0600*/  SHFL.IDX PT, R2, R68, RZ, 0x1f ;  /* 0x00001fff44027589 */ /* 0x000ea200000e0000 */
[----:B------:R-:W-:Y:S01]  /*0610*/  NOP ;  /* 0x0000000000007918 */ /* 0x000fe20000000000 */
[----:B--2---:R-:W-:-:S13]  /*0620*/  ISETP.NE.AND P0, PT, R2, 0x1, PT ;  /* 0x000000010200780c */ /* 0x004fda0003f05270 */
[----:B------:R-:W-:Y:S05]  /*0630*/  @P0 BRA `(.L_x_10) ;  /* 0x0000000000580947 */ /* 0x000fea0003800000 */
[----:B-1----:R-:W1:Y:S01]  /*0640*/  S2UR UR4, SR_CgaCtaId ;  /* 0x00000000000479c3 */ /* 0x002e620000008800 */
[----:B------:R-:W-:Y:S01]  /*0650*/  UMOV UR5, 0x400 ;  /* 0x0000040000057882 */ /* 0x000fe20000000000 */
[----:B------:R-:W-:Y:S01]  /*0660*/  UMOV UR8, 0x20 ;  /* 0x0000002000087882 */ /* 0x000fe20000000000 */
[----:B------:R-:W-:Y:S01]  /*0670*/  UMOV UR6, 0x80 ;  /* 0x0000008000067882 */ /* 0x000fe20000000000 */
[----:B------:R-:W-:-:S04]  /*0680*/  UIADD3 UR8, UPT, UPT, -UR8, 0x100000, URZ ;  /* 0x0010000008087890 */ /* 0x000fc8000fffe1ff */
[----:B------:R-:W-:Y:S02]  /*0690*/  USHF.L.U32 UR9, UR8, 0xb, URZ ;  /* 0x0000000b08097899 */ /* 0x000fe400080006ff */
[----:B------:R-:W-:Y:S02]  /*06a0*/  USHF.L.U32 UR8, UR8, 0x1, URZ ;  /* 0x0000000108087899 */ /* 0x000fe400080006ff */
[----:B------:R-:W-:-:S04]  /*06b0*/  UIADD3 UR6, UPT, UPT, -UR6, 0x100000, URZ ;  /* 0x0010000006067890 */ /* 0x000fc8000fffe1ff */
[----:B------:R-:W-:Y:S02]  /*06c0*/  USHF.L.U32 UR7, UR6, 0xb, URZ ;  /* 0x0000000b06077899 */ /* 0x000fe400080006ff */
[----:B------:R-:W-:Y:S01]  /*06d0*/  USHF.L.U32 UR6, UR6, 0x1, URZ ;  /* 0x0000000106067899 */ /* 0x000fe200080006ff */
[----:B------:R-:W-:Y:S01]  /*06e0*/  ELECT P0, URZ, PT ;  /* 0x0000000000ff782f */ /* 0x000fe20003800000 */
[----:B-1----:R-:W-:Y:S01]  /*06f0*/  ULEA UR4, UR4, UR5, 0x18 ;  /* 0x0000000504047291 */ /* 0x002fe2000f8ec0ff */
[----:B------:R-:W1:Y:S11]  /*0700*/  FENCE.VIEW.ASYNC.S ;  /* 0x00000000000073c6 */ /* 0x000e760000000000 */
[----:B-1----:R2:W1:Y:S01]  /*0710*/  SYNCS.EXCH.64 URZ, [UR4+0x20], UR8 ;  /* 0x0000200804ff75b2 */ /* 0x0024620008000100 */
[----:B------:R2:W1:Y:S01]  /*0720*/  SYNCS.EXCH.64 URZ, [UR4+0x40], UR6 ;  /* 0x0000400604ff75b2 */ /* 0x0004620008000100 */
[----:B------:R2:W1:Y:S01]  /*0730*/  SYNCS.EXCH.64 URZ, [UR4+0x28], UR8 ;  /* 0x0000280804ff75b2 */ /* 0x0004620008000100 */
[----:B------:R2:W1:Y:S01]  /*0740*/  SYNCS.EXCH.64 URZ, [UR4+0x48], UR6 ;  /* 0x0000480604ff75b2 */ /* 0x0004620008000100 */
[----:B------:R2:W1:Y:S01]  /*0750*/  SYNCS.EXCH.64 URZ, [UR4+0x30], UR8 ;  /* 0x0000300804ff75b2 */ /* 0x0004620008000100 */
[----:B------:R2:W1:Y:S01]  /*0760*/  SYNCS.EXCH.64 URZ, [UR4+0x50], UR6 ;  /* 0x0000500604ff75b2 */ /* 0x0004620008000100 */
[----:B------:R2:W1:Y:S01]  /*0770*/  SYNCS.EXCH.64 URZ, [UR4+0x38], UR8 ;  /* 0x0000380804ff75b2 */ /* 0x0004620008000100 */
[----:B------:R2:W1:Y:S02]  /*0780*/  SYNCS.EXCH.64 URZ, [UR4+0x58], UR6 ;  /* 0x0000580604ff75b2 */ /* 0x0004640008000100 */
[----:B--2---:R-:W-:Y:S01]  /*0790*/  NOP ;  /* 0x0000000000007918 */ /* 0x004fe20000000000 */
.L_x_10:
[----:B------:R-:W2:Y:S01]  /*07a0*/  SHFL.IDX PT, R2, R68, RZ, 0x1f ;  /* 0x00001fff44027589 */ /* 0x000ea200000e0000 */
[----:B------:R-:W-:Y:S01]  /*07b0*/  NOP ;  /* 0x0000000000007918 */ /* 0x000fe20000000000 */
[----:B--2---:R-:W-:-:S13]  /*07c0*/  ISETP.NE.AND P0, PT, R2, 0x3, PT ;  /* 0x000000030200780c */ /* 0x004fda0003f05270 */
[----:B------:R-:W-:Y:S05]  /*07d0*/  @P0 BRA `(.L_x_11) ;  /* 0x0000000000300947 */ /* 0x000fea0003800000 */
[----:B-1----:R-:W1:Y:S01]  /*07e0*/  S2UR UR6, SR_CgaCtaId ;  /* 0x00000000000679c3 */ /* 0x002e620000008800 */
[----:B------:R-:W-:Y:S01]  /*07f0*/  UMOV UR4, 0x400 ;  /* 0x0000040000047882 */ /* 0x000fe20000000000 */
[----:B------:R-:W-:Y:S01]  /*0800*/  UMOV UR5, 0x20 ;  /* 0x0000002000057882 */ /* 0x000fe20000000000 */
[----:B------:R-:W-:Y:S01]  /*0810*/  ELECT P0, URZ, PT ;  /* 0x0000000000ff782f */ /* 0x000fe20003800000 */
[----:B-1----:R-:W-:Y:S02]  /*0820*/  ULEA UR6, UR6, UR4, 0x18 ;  /* 0x0000000406067291 */ /* 0x002fe4000f8ec0ff */
[----:B------:R-:W-:-:S04]  /*0830*/  UIADD3 UR4, UPT, UPT, -UR5, 0x100000, URZ ;  /* 0x0010000005047890 */ /* 0x000fc8000fffe1ff */
[----:B------:R-:W-:Y:S02]  /*0840*/  USHF.L.U32 UR5, UR4, 0xb, URZ ;  /* 0x0000000b04057899 */ /* 0x000fe400080006ff */
[----:B------:R-:W-:Y:S01]  /*0850*/  USHF.L.U32 UR4, UR4, 0x1, URZ ;  /* 0x0000000104047899 */ /* 0x000fe200080006ff */
[----:B------:R-:W1:Y:S11]  /*0860*/  FENCE.VIEW.ASYNC.S ;  /* 0x00000000000073c6 */ /* 0x000e760000000000 */
[----:B-1----:R2:W1:Y:S01]  /*0870*/  SYNCS.EXCH.64 URZ, [UR6+0x60], UR4 ;  /* 0x0000600406ff75b2 */ /* 0x0024620008000100 */
[----:B------:R2:W1:Y:S02]  /*0880*/  SYNCS.EXCH.64 URZ, [UR6+0x68], UR4 ;  /* 0x0000680406ff75b2 */ /* 0x0004640008000100 */
[----:B--2---:R-:W-:Y:S01]  /*0890*/  NOP ;  /* 0x0000000000007918 */ /* 0x004fe20000000000 */
.L_x_11:
[----:B------:R-:W2:Y:S01]  /*08a0*/  SHFL.IDX PT, R2, R68, RZ, 0x1f ;  /* 0x00001fff44027589 */ /* 0x000ea200000e0000 */
[----:B------:R-:W-:Y:S01]  /*08b0*/  NOP ;  /* 0x0000000000007918 */ /* 0x000fe20000000000 */
[----:B--2---:R-:W-:-:S13]  /*08c0*/  ISETP.NE.AND P0, PT, R2, 0x4, PT ;  /* 0x000000040200780c */ /* 0x004fda0003f05270 */
[----:B------:R-:W-:Y:S05]  /*08d0*/  @P0 BRA `(.L_x_12) ;  /* 0x00000000004c0947 */ /* 0x000fea0003800000 */
[----:B-1----:R-:W1:Y:S01]  /*08e0*/  S2UR UR6, SR_CgaCtaId ;  /* 0x00000000000679c3 */ /* 0x002e620000008800 */
[----:B------:R-:W-:Y:S01]  /*08f0*/  UMOV UR4, 0x100 ;  /* 0x0000010000047882 */ /* 0x000fe20000000000 */
[----:B------:R-:W-:Y:S01]  /*0900*/  UMOV UR5, 0x400 ;  /* 0x0000040000057882 */ /* 0x000fe20000000000 */
[----:B------:R-:W-:Y:S01]  /*0910*/  USEL UR4, UR4, 0xe0, UP2 ;  /* 0x000000e004047887 */ /* 0x000fe20009000000 */
[----:B------:R-:W-:Y:S01]  /*0920*/  UMOV UR8, 0x1 ;  /* 0x0000000100087882 */ /* 0x000fe20000000000 */
[----:B------:R-:W-:Y:S01]  /*0930*/  ELECT P0, URZ, PT ;  /* 0x0000000000ff782f */ /* 0x000fe20003800000 */
[----:B------:R-:W-:-:S04]  /*0940*/  UIADD3 UR8, UPT, UPT, -UR8, 0x100000, URZ ;  /* 0x0010000008087890 */ /* 0x000fc8000fffe1ff */
[----:B------:R-:W-:Y:S02]  /*0950*/  USHF.L.U32 UR9, UR8, 0xb, URZ ;  /* 0x0000000b08097899 */ /* 0x000fe400080006ff */
[----:B------:R-:W-:Y:S02]  /*0960*/  USHF.L.U32 UR8, UR8, 0x1, URZ ;  /* 0x0000000108087899 */ /* 0x000fe400080006ff */
[----:B-1----:R-:W-:Y:S02]  /*0970*/  ULEA UR6, UR6, UR5, 0x18 ;  /* 0x0000000506067291 */ /* 0x002fe4000f8ec0ff */
[----:B------:R-:W-:-:S04]  /*0980*/  UIADD3 UR4, UPT, UPT, -UR4, 0x100000, URZ ;  /* 0x0010000004047890 */ /* 0x000fc8000fffe1ff */
[----:B------:R-:W-:Y:S02]  /*0990*/  USHF.L.U32 UR5, UR4, 0xb, URZ ;  /* 0x0000000b04057899 */ /* 0x000fe400080006ff */
[----:B------:R-:W-:Y:S01]  /*09a0*/  USHF.L.U32 UR4, UR4, 0x1, URZ ;  /* 0x0000000104047899 */ /* 0x000fe200080006ff */
[----:B------:R-:W1:Y:S03]  /*09b0*/  FENCE.VIEW.ASYNC.S ;  /* 0x00000000000073c6 */ /* 0x000e660000000000 */
[----:B-1----:R2:W1:Y:S08]  /*09c0*/  SYNCS.EXCH.64 URZ, [UR6+0x70], UR8 ;  /* 0x0000700806ff75b2 */ /* 0x0024700008000100 */
[----:B------:R2:W1:Y:S01]  /*09d0*/  SYNCS.EXCH.64 URZ, [UR6+0x80], UR4 ;  /* 0x0000800406ff75b2 */ /* 0x0004620008000100 */
[----:B------:R2:W1:Y:S01]  /*09e0*/  SYNCS.EXCH.64 URZ, [UR6+0x78], UR8 ;  /* 0x0000780806ff75b2 */ /* 0x0004620008000100 */
[----:B------:R2:W1:Y:S02]  /*09f0*/  SYNCS.EXCH.64 URZ, [UR6+0x88], UR4 ;  /* 0x0000880406ff75b2 */ /* 0x0004640008000100 */
[----:B--2---:R-:W-:Y:S01]  /*0a00*/  NOP ;  /* 0x0000000000007918 */ /* 0x004fe20000000000 */
.L_x_12:
        /* <DEDUP_REMOVED lines=26> */
.L_x_13:
        /* <DEDUP_REMOVED lines=13> */
[----:B-1----:R2:W1:Y:S01]  /*0c80*/  SYNCS.EXCH.64 URZ, [UR4+0xd0], UR6 ;  /* 0x0000d00604ff75b2 */ /* 0x0024620008000100 */
[----:B------:R2:W1:Y:S01]  /*0c90*/  SYNCS.EXCH.64 URZ, [UR4+0xe0], UR6 ;  /* 0x0000e00604ff75b2 */ /* 0x0004620008000100 */
[----:B------:R2:W1:Y:S01]  /*0ca0*/  SYNCS.EXCH.64 URZ, [UR4+0xd8], UR6 ;  /* 0x0000d80604ff75b2 */ /* 0x0004620008000100 */
[----:B------:R2:W1:Y:S02]  /*0cb0*/  SYNCS.EXCH.64 URZ, [UR4+0xe8], UR6 ;  /* 0x0000e80604ff75b2 */ /* 0x0004640008000100 */
[----:B--2---:R-:W-:Y:S01]  /*0cc0*/  NOP ;  /* 0x0000000000007918 */ /* 0x004fe20000000000 */
.L_x_14:
[----:B------:R-:W2:Y:S01]  /*0cd0*/  S2UR UR5, SR_CTAID.X ;  /* 0x00000000000579c3 */ /* 0x000ea20000002500 */
[----:B------:R-:W-:-:S05]  /*0ce0*/  CS2R.32 R63, SR_CgaSize ;  /* 0x00000000003f7805 */ /* 0x000fca0000008a00 */
[----:B------:R-:W-:-:S05]  /*0cf0*/  IMAD R63, R63, -0xa0, RZ ;  /* 0xffffff603f3f7824 */ /* 0x000fca00078e02ff */
[----:B-1----:R-:W-:-:S14]  /*0d00*/  R2UR UR7, R63 ;  /* 0x000000003f0772ca */ /* 0x002fdc00000e0000 */
[----:B------:R-:W1:Y:S01]  /*0d10*/  LDCU UR7, c[0x0][UR7+0x2b0] ;  /* 0x00005600070777ac */ /* 0x000e620008000800 */
[----:B------:R-:W-:Y:S01]  /*0d20*/  NOP ;  /* 0x0000000000007918 */ /* 0x000fe20000000000 */
[----:B------:R-:W-:-:S05]  /*0d30*/  CS2R.32 R63, SR_CgaSize ;  /* 0x00000000003f7805 */ /* 0x000fca0000008a00 */
[----:B------:R-:W-:-:S05]  /*0d40*/  IMAD R63, R63, -0xa0, RZ ;  /* 0xffffff603f3f7824 */ /* 0x000fca00078e02ff */
[----:B------:R-:W-:-:S14]  /*0d50*/  R2UR UR6, R63 ;  /* 0x000000003f0672ca */ /* 0x000fdc00000e0000 */
[----:B------:R-:W3:Y:S01]  /*0d60*/  LDCU UR6, c[0x0][UR6+0x2b4] ;  /* 0x00005680060677ac */ /* 0x000ee20008000800 */
[----:B------:R-:W4:Y:S08]  /*0d70*/  S2UR UR4, SR_CTAID.Y ;  /* 0x00000000000479c3 */ /* 0x000f300000002600 */
[----:B------:R-:W3:Y:S01]  /*0d80*/  LDC R10, c[0x0][0xb24] ;  /* 0x0002c900ff0a7b82 */ /* 0x000ee20000000800 */
[----:B--2---:R-:W-:-:S02]  /*0d90*/  I2FP.F32.U32 R63, UR5 ;  /* 0x00000005003f7c45 */ /* 0x004fc40008201000 */
[----:B------:R-:W-:-:S05]  /*0da0*/  CS2R.32 R3, SR_CgaSize ;  /* 0x0000000000037805 */ /* 0x000fca0000008a00 */
[----:B------:R-:W-:-:S06]  /*0db0*/  IMAD R3, R3, -0xa0, RZ ;  /* 0xffffff6003037824 */ /* 0x000fcc00078e02ff */
[----:B------:R-:W2:Y:S01]  /*0dc0*/  LDC R3, c[0x0][R3+0x2a0] ;  /* 0x0000a80003037b82 */ /* 0x000ea20000000800 */
[----:B------:R-:W-:Y:S01]  /*0dd0*/  MOV R15, UR5 ;  /* 0x00000005000f7c02 */ /* 0x000fe20008000f00 */
[----:B-1----:R-:W-:Y:S01]  /*0de0*/  FMUL R63, R63, UR7 ;  /* 0x000000073f3f7c20 */ /* 0x002fe20008400000 */
[----:B----4-:R-:W-:Y:S02]  /*0df0*/  I2FP.F32.U32 R62, UR4 ;  /* 0x00000004003e7c45 */ /* 0x010fe40008201000 */
[----:B------:R-:W-:-:S05]  /*0e00*/  CS2R.32 R2, SR_CgaSize ;  /* 0x0000000000027805 */ /* 0x000fca0000008a00 */
[----:B------:R-:W-:-:S06]  /*0e10*/  IMAD R2, R2, -0xa0, RZ ;  /* 0xffffff6002027824 */ /* 0x000fcc00078e02ff */
[----:B------:R-:W1:Y:S01]  /*0e20*/  LDC R2, c[0x0][R2+0x2a4] ;  /* 0x0000a90002027b82 */ /* 0x000e620000000800 */
[----:B------:R-:W-:Y:S01]  /*0e30*/  MOV R14, UR4 ;  /* 0x00000004000e7c02 */ /* 0x000fe20008000f00 */
[----:B------:R-:W4:Y:S01]  /*0e40*/  F2I.U32.TRUNC.NTZ R63, R63 ;  /* 0x0000003f003f7305 */ /* 0x000f22000020f000 */
[----:B---3--:R-:W-:-:S05]  /*0e50*/  FMUL R62, R62, UR6 ;  /* 0x000000063e3e7c20 */ /* 0x008fca0008400000 */
[----:B------:R-:W-:Y:S01]  /*0e60*/  BAR.SYNC.DEFER_BLOCKING 0x0 ;  /* 0x0000000000007b1d */ /* 0x000fe20000010000 */
[----:B------:R-:W-:-:S05]  /*0e70*/  ISETP.GE.AND P0, PT, R10, 0x1, PT ;  /* 0x000000010a00780c */ /* 0x000fca0003f06270 */
[----:B------:R-:W3:Y:S02]  /*0e80*/  F2I.U32.TRUNC.NTZ R62, R62 ;  /* 0x0000003e003e7305 */ /* 0x000ee4000020f000 */
[----:B------:R-:W1:Y:S01]  /*0e90*/  S2UR UR60, SR_CTAID.Z ;  /* 0x00000000003c79c3 */ /* 0x000e620000002700 */
[----:B----4-:R-:W-:-:S05]  /*0ea0*/  IADD3 R63, PT, PT, -R63, RZ, RZ ;  /* 0x000000ff3f3f7210 */ /* 0x010fca0007ffe1ff */
[----:B--2---:R-:W-:Y:S01]  /*0eb0*/  IMAD R63, R3, R63, UR5 ;  /* 0x00000005033f7e24 */ /* 0x004fe2000f8e023f */
[----:B---3--:R-:W-:-:S05]  /*0ec0*/  IADD3 R62, PT, PT, -R62, RZ, RZ ;  /* 0x000000ff3e3e7210 */ /* 0x008fca0007ffe1ff */
[----:B-1----:R-:W-:Y:S01]  /*0ed0*/  IMAD R62, R2, R62, UR4 ;  /* 0x00000004023e7e24 */ /* 0x002fe2000f8e023e */
[----:B------:R-:W-:Y:S06]  /*0ee0*/  @!P0 BRA `(.L_x_15) ;  /* 0x0000000000b88947 */ /* 0x000fec0003800000 */
[----:B------:R-:W1:Y:S01]  /*0ef0*/  LDC.64 R4, c[0x0][0xb18] ;  /* 0x0002c600ff047b82 */ /* 0x000e620000000a00 */
[----:B------:R-:W-:-:S07]  /*0f00*/  ISETP.NE.AND P0, PT, R10, 0x1, PT ;  /* 0x000000010a00780c */ /* 0x000fce0003f05270 */
[----:B------:R-:W2:Y:S08]  /*0f10*/  LDC R9, c[0x0][0xb0c] ;  /* 0x0002c300ff097b82 */ /* 0x000eb00000000800 */
[----:B------:R-:W3:Y:S08]  /*0f20*/  LDC R12, c[0x0][0x370] ;  /* 0x0000dc00ff0c7b82 */ /* 0x000ef00000000800 */
[----:B------:R-:W4:Y:S01]  /*0f30*/  LDC R11, c[0x0][0x374] ;  /* 0x0000dd00ff0b7b82 */ /* 0x000f220000000800 */
[----:B-1----:R-:W-:-:S07]  /*0f40*/  ISETP.NE.AND P1, PT, R4, 0x1, PT ;  /* 0x000000010400780c */ /* 0x002fce0003f25270 */
[----:B------:R-:W3:Y:S01]  /*0f50*/  LDC.64 R6, c[0x0][0xb10] ;  /* 0x0002c400ff067b82 */ /* 0x000ee20000000a00 */
[----:B--2---:R-:W-:-:S07]  /*0f60*/  ISETP.NE.AND P2, PT, R9, 0x1, PT ;  /* 0x000000010900780c */ /* 0x004fce0003f45270 */
[----:B------:R-:W1:Y:S08]  /*0f70*/  LDC R8, c[0x0][0xb20] ;  /* 0x0002c800ff087b82 */ /* 0x000e700000000800 */
[----:B------:R-:W2:Y:S01]  /*0f80*/  LDC.64 R2, c[0x0][0xb28] ;  /* 0x0002ca00ff027b82 */ /* 0x000ea20000000a00 */
[----:B----4-:R-:W-:-:S04]  /*0f90*/  IMAD.HI.U32 R13, R11, R5, RZ ;  /* 0x000000050b0d7227 */ /* 0x010fc800078e00ff */
[----:B------:R-:W-:-:S04]  /*0fa0*/  IMAD.HI.U32 R5, R14, R5, RZ ;  /* 0x000000050e057227 */ /* 0x000fc800078e00ff */
[----:B---3--:R-:W-:-:S05]  /*0fb0*/  IMAD.HI.U32 R16, R12, R6, RZ ;  /* 0x000000060c107227 */ /* 0x008fca00078e00ff */
[-C--:B------:R-:W-:Y:S01]  /*0fc0*/  @P2 SHF.R.U32.HI R12, RZ, R7.reuse, R16 ;  /* 0x00000007ff0c2219 */ /* 0x080fe20000011610 */
[----:B------:R-:W-:Y:S01]  /*0fd0*/  IMAD.HI.U32 R16, R15, R6, RZ ;  /* 0x000000060f107227 */ /* 0x000fe200078e00ff */
[-C--:B-1----:R-:W-:Y:S02]  /*0fe0*/  @P1 SHF.R.U32.HI R11, RZ, R8.reuse, R13 ;  /* 0x00000008ff0b1219 */ /* 0x082fe4000001160d */
[----:B------:R-:W-:Y:S02]  /*0ff0*/  SHF.R.U32.HI R5, RZ, R8, R5 ;  /* 0x00000008ff057219 */ /* 0x000fe40000011605 */
[----:B------:R-:W-:Y:S02]  /*1000*/  SHF.R.U32.HI R16, RZ, R7, R16 ;  /* 0x00000007ff107219 */ /* 0x000fe40000011610 */
[----:B------:R-:W-:Y:S01]  /*1010*/  SEL R5, R14, R5, !P1 ;  /* 0x000000050e057207 */ /* 0x000fe20004800000 */
[----:B--2---:R-:W-:Y:S01]  /*1020*/  IMAD.HI.U32 R13, R11, R2, RZ ;  /* 0x000000020b0d7227 */ /* 0x004fe200078e00ff */
[----:B------:R-:W-:-:S03]  /*1030*/  SEL R16, R15, R16, !P2 ;  /* 0x000000100f107207 */ /* 0x000fc60005000000 */
[----:B------:R-:W-:Y:S01]  /*1040*/  IMAD.HI.U32 R6, R12, R2, RZ ;  /* 0x000000020c067227 */ /* 0x000fe200078e00ff */
[----:B------:R-:W-:-:S04]  /*1050*/  @P0 SHF.R.U32.HI R11, RZ, R3, R13 ;  /* 0x00000003ff0b0219 */ /* 0x000fc8000001160d */
[----:B------:R-:W-:Y:S01]  /*1060*/  @P0 SHF.R.U32.HI R12, RZ, R3, R6 ;  /* 0x00000003ff0c0219 */ /* 0x000fe20000011606 */
[----:B------:R-:W-:-:S04]  /*1070*/  IMAD R11, R11, R10, RZ ;  /* 0x0000000a0b0b7224 */ /* 0x000fc800078e02ff */
[----:B------:R-:W-:Y:S01]  /*1080*/  IMAD R6, R12, R10, RZ ;  /* 0x0000000a0c067224 */ /* 0x000fe200078e02ff */
[----:B------:R-:W-:-:S04]  /*1090*/  ISETP.GE.AND P1, PT, R5, R11, PT ;  /* 0x0000000b0500720c */ /* 0x000fc80003f26270 */
[----:B------:R-:W-:Y:S01]  /*10a0*/  ISETP.GE.OR P1, PT, R16, R6, P1 ;  /* 0x000000061000720c */ /* 0x000fe20000f26670 */
[----:B------:R-:W-:-:S05]  /*10b0*/  IMAD.HI.U32 R6, R5, R2, RZ ;  /* 0x0000000205067227 */ /* 0x000fca00078e00ff */
[----:B------:R-:W-:-:S04]  /*10c0*/  SHF.R.U32.HI R6, RZ, R3, R6 ;  /* 0x00000003ff067219 */ /* 0x000fc80000011606 */
[----:B------:R-:W-:-:S03]  /*10d0*/  SEL R6, R5, R6, !P0 ;  /* 0x0000000605067207 */ /* 0x000fc60004000000 */
[----:B------:R-:W-:Y:S01]  /*10e0*/  @!P1 IMAD.HI.U32 R7, R16, R2, RZ ;  /* 0x0000000210079227 */ /* 0x000fe200078e00ff */
[----:B------:R-:W-:-:S04]  /*10f0*/  IADD3 R2, PT, PT, -R6, RZ, RZ ;  /* 0x000000ff06027210 */ /* 0x000fc80007ffe1ff */
[----:B------:R-:W-:Y:S01]  /*1100*/  @!P1 SHF.R.U32.HI R3, RZ, R3, R7 ;  /* 0x00000003ff039219 */ /* 0x000fe20000011607 */
[----:B------:R-:W-:Y:S01]  /*1110*/  IMAD R2, R10, R2, R5 ;  /* 0x000000020a027224 */ /* 0x000fe200078e0205 */
[----:B------:R-:W-:Y:S02]  /*1120*/  IADD3 R7, PT, PT, -R5, RZ, RZ ;  /* 0x000000ff05077210 */ /* 0x000fe40007ffe1ff */
[----:B------:R-:W-:-:S03]  /*1130*/  @!P1 SEL R3, R16, R3, !P0 ;  /* 0x0000000310039207 */ /* 0x000fc60004000000 */
[----:B------:R-:W-:Y:S02]  /*1140*/  IMAD R7, R4, R7, R14 ;  /* 0x0000000704077224 */ /* 0x000fe400078e020e */
[--C-:B------:R-:W-:Y:S02]  /*1150*/  @!P1 IMAD.IADD R6, R6, 0x1, -R3.reuse ;  /* 0x0000000106069824 */ /* 0x100fe400078e0a03 */
[----:B------:R-:W-:Y:S01]  /*1160*/  @!P1 IMAD R3, R2, R12, R3 ;  /* 0x0000000c02039224 */ /* 0x000fe200078e0203 */
[----:B------:R-:W-:Y:S01]  /*1170*/  IADD3 R2, PT, PT, -R16, RZ, RZ ;  /* 0x000000ff10027210 */ /* 0x000fe20007ffe1ff */
[----:B------:R-:W-:Y:S02]  /*1180*/  @!P1 IMAD R5, R6, R10, R16 ;  /* 0x0000000a06059224 */ /* 0x000fe400078e0210 */
[----:B------:R-:W-:Y:S02]  /*1190*/  @!P1 IMAD.MOV.U32 R16, RZ, RZ, R3 ;  /* 0x000000ffff109224 */ /* 0x000fe400078e0003 */
[----:B------:R-:W-:-:S02]  /*11a0*/  IMAD R2, R9, R2, R15 ;  /* 0x0000000209027224 */ /* 0x000fc400078e020f */
[----:B------:R-:W-:Y:S02]  /*11b0*/  IMAD R14, R5, R4, R7 ;  /* 0x00000004050e7224 */ /* 0x000fe400078e0207 */
[----:B------:R-:W-:Y:S02]  /*11c0*/  IMAD R15, R16, R9, R2 ;  /* 0x00000009100f7224 */ /* 0x000fe400078e0202 */
.L_x_15:
[----:B------:R-:W1:Y:S01]  /*11d0*/  LDCU UR4, c[0x0][0xb30] ;  /* 0x00016600ff0477ac */ /* 0x000e620008000800 */
[----:B------:R-:W2:Y:S08]  /*11e0*/  S2UR UR45, SR_CgaCtaId ;  /* 0x00000000002d79c3 */ /* 0x000eb00000008800 */
[----:B------:R-:W3:Y:S01]  /*11f0*/  LDC R26, c[0x0][0xb24] ;  /* 0x0002c900ff1a7b82 */ /* 0x000ee20000000800 */
[----:B-1----:R-:W-:-:S09]  /*1200*/  UISETP.NE.AND UP1, UPT, UR4, 0x1, UPT ;  /* 0x000000010400788c */ /* 0x002fd2000bf25270 */
[----:B--2---:R-:W-:Y:S05]  /*1210*/  BRA.U UP1, `(.L_x_16) ;  /* 0x0000000101407547 */ /* 0x004fea000b800000 */
[----:B------:R-:W1:Y:S08]  /*1220*/  LDC.64 R4, c[0x0][0xb10] ;  /* 0x0002c400ff047b82 */ /* 0x000e700000000a00 */
[----:B------:R-:W2:Y:S08]  /*1230*/  LDC.64 R2, c[0x0][0xb18] ;  /* 0x0002c600ff027b82 */ /* 0x000eb00000000a00 */
[----:B------:R-:W4:Y:S08]  /*1240*/  LDC R6, c[0x0][0xb20] ;  /* 0x0002c800ff067b82 */ /* 0x000f300000000800 */
[----:B------:R-:W3:Y:S01]  /*1250*/  LDC R7, c[0x0][0xb0c] ;  /* 0x0002c300ff077b82 */ /* 0x000ee20000000800 */
[----:B-1----:R-:W-:-:S05]  /*1260*/  IMAD.HI.U32 R4, R15, R4, RZ ;  /* 0x000000040f047227 */ /* 0x002fca00078e00ff */
[----:B------:R-:W-:Y:S01]  /*1270*/  SHF.R.U32.HI R4, RZ, R5, R4 ;  /* 0x00000005ff047219 */ /* 0x000fe20000011604 */
[----:B--2---:R-:W-:Y:S01]  /*1280*/  IMAD.HI.U32 R3, R14, R3, RZ ;  /* 0x000000030e037227 */ /* 0x004fe200078e00ff */
[----:B------:R-:W-:-:S04]  /*1290*/  ISETP.NE.AND P0, PT, R2, 0x1, PT ;  /* 0x000000010200780c */ /* 0x000fc80003f05270 */
[----:B----4-:R-:W-:-:S04]  /*12a0*/  SHF.R.U32.HI R3, RZ, R6, R3 ;  /* 0x00000006ff037219 */ /* 0x010fc80000011603 */
[----:B------:R-:W-:Y:S02]  /*12b0*/  SEL R3, R14, R3, !P0 ;  /* 0x000000030e037207 */ /* 0x000fe40004000000 */
[----:B---3--:R-:W-:-:S04]  /*12c0*/  ISETP.NE.AND P1, PT, R7, 0x1, PT ;  /* 0x000000010700780c */ /* 0x008fc80003f25270 */
[----:B------:R-:W-:-:S05]  /*12d0*/  SEL R4, R15, R4, !P1 ;  /* 0x000000040f047207 */ /* 0x000fca0004800000 */
[----:B------:R-:W-:Y:S02]  /*12e0*/  IMAD.IADD R5, R3, 0x1, -R4 ;  /* 0x0000000103057824 */ /* 0x000fe400078e0a04 */
[----:B------:R-:W-:Y:S02]  /*12f0*/  IMAD.IADD R3, R4, 0x1, -R3 ;  /* 0x0000000104037824 */ /* 0x000fe400078e0a03 */
[----:B------:R-:W-:Y:S02]  /*1300*/  IMAD R15, R5, R7, R15 ;  /* 0x00000007050f7224 */ /* 0x000fe400078e020f */
[----:B------:R-:W-:-:S07]  /*1310*/  IMAD R14, R3, R2, R14 ;  /* 0x00000002030e7224 */ /* 0x000fce00078e020e */
.L_x_16:
[----:B------:R-:W-:Y:S01]  /*1320*/  BAR.SYNC.DEFER_BLOCKING 0x0 ;  /* 0x0000000000007b1d */ /* 0x000fe20000010000 */
[----:B------:R-:W-:Y:S01]  /*1330*/  UISETP.NE.AND UP1, UPT, UR10, 0x2, UPT ;  /* 0x000000020a00788c */ /* 0x000fe2000bf25270 */
[----:B------:R-:W-:Y:S02]  /*1340*/  ISETP.NE.OR P5, PT, R0, 0x2, !P5 ;  /* 0x000000020000780c */ /* 0x000fe40006fa5670 */
[----:B------:R-:W-:-:S06]  /*1350*/  LOP3.LUT R2, R77, 0x1f, RZ, 0xc0, !PT ;  /* 0x0000001f4d027812 */ /* 0x000fcc00078ec0ff */
[----:B------:R-:W-:Y:S05]  /*1360*/  BRA.U UP1, `(.L_x_17) ;  /* 0x00000015013c7547 */ /* 0x000fea000b800000 */
[----:B------:R-:W1:Y:S01]  /*1370*/  LDCU UR6, c[0x0][0x38c] ;  /* 0x00007180ff0677ac */ /* 0x000e620008000800 */
[----:B------:R-:W2:Y:S01]  /*1380*/  LDC R8, c[0x0][0x370] ;  /* 0x0000dc00ff087b82 */ /* 0x000ea20000000800 */
[----:B------:R-:W-:Y:S01]  /*1390*/  PLOP3.LUT P1, PT, PT, PT, UP2, 0x80, 0x8 ;  /* 0x000000000008781c */ /* 0x000fe20003f2f028 */
[----:B------:R-:W-:Y:S01]  /*13a0*/  IMAD.MOV.U32 R17, RZ, RZ, 0x1 ;  /* 0x00000001ff117424 */ /* 0x000fe200078e00ff */
[----:B------:R-:W-:Y:S01]  /*13b0*/  ISETP.EQ.OR P4, PT, R2, RZ, P5 ;  /* 0x000000ff0200720c */ /* 0x000fe20002f82670 */
[----:B------:R-:W-:Y:S01]  /*13c0*/  IMAD.MOV.U32 R16, RZ, RZ, RZ ;  /* 0x000000ffff107224 */ /* 0x000fe200078e00ff */
[----:B------:R-:W-:Y:S02]  /*13d0*/  PLOP3.LUT P1, PT, P1, PT, PT, 0x8, 0x80 ;  /* 0x000000000080781c */ /* 0x000fe40000f2e170 */
[----:B------:R-:W-:Y:S01]  /*13e0*/  CS2R R12, SRZ ;  /* 0x00000000000c7805 */ /* 0x000fe2000001ff00 */
[----:B------:R-:W-:Y:S01]  /*13f0*/  IMAD.MOV.U32 R11, RZ, RZ, 0x1 ;  /* 0x00000001ff0b7424 */ /* 0x000fe200078e00ff */
[----:B------:R-:W4:Y:S01]  /*1400*/  LDC R0, c[0x0][0x374] ;  /* 0x0000dd00ff007b82 */ /* 0x000f220000000800 */
[----:B------:R-:W2:Y:S01]  /*1410*/  LDCU.64 UR38, c[0x0][0x348] ;  /* 0x00006900ff2677ac */ /* 0x000ea20008000a00 */
[----:B------:R-:W-:Y:S01]  /*1420*/  UMOV UR23, URZ ;  /* 0x000000ff00177c82 */ /* 0x000fe20008000000 */
[----:B-1----:R-:W-:-:S02]  /*1430*/  UIADD3 UR5, UPT, UPT, UR6, 0x7f, URZ ;  /* 0x0000007f06057890 */ /* 0x002fc4000fffe0ff */
[----:B------:R-:W-:Y:S02]  /*1440*/  UIADD3 UR53, UPT, UPT, UR6, 0xfe, URZ ;  /* 0x000000fe06357890 */ /* 0x000fe4000fffe0ff */
[----:B------:R-:W-:-:S04]  /*1450*/  USHF.R.S32.HI UR4, URZ, 0x1f, UR5 ;  /* 0x0000001fff047899 */ /* 0x000fc80008011405 */
[----:B------:R-:W-:-:S04]  /*1460*/  ULEA.HI UR4, UR4, UR5, URZ, 0x7 ;  /* 0x0000000504047291 */ /* 0x000fc8000f8f38ff */
[----:B------:R-:W-:Y:S02]  /*1470*/  USHF.R.S32.HI UR46, URZ, 0x7, UR4 ;  /* 0x00000007ff2e7899 */ /* 0x000fe40008011404 */
[----:B------:R-:W-:Y:S02]  /*1480*/  UIADD3 UR4, UPT, UPT, UR6, -0x1, URZ ;  /* 0xffffffff06047890 */ /* 0x000fe4000fffe0ff */
[----:B------:R-:W-:Y:S02]  /*1490*/  UISETP.LT.U32.AND UP0, UPT, UR46, 0x2, UPT ;  /* 0x000000022e00788c */ /* 0x000fe4000bf01070 */
[----:B------:R-:W-:Y:S02]  /*14a0*/  UISETP.GE.U32.AND UP1, UPT, UR4, -0xff, UPT ;  /* 0xffffff010400788c */ /* 0x000fe4000bf26070 */
[----:B------:R-:W-:-:S04]  /*14b0*/  USEL UR37, UR46, 0x2, UP0 ;  /* 0x000000022e257887 */ /* 0x000fc80008000000 */
[----:B------:R-:W-:Y:S02]  /*14c0*/  UIADD3 UR29, UPT, UPT, UR37, -0x1, URZ ;  /* 0xffffffff251d7890 */ /* 0x000fe4000fffe0ff */
[----:B------:R-:W-:-:S03]  /*14d0*/  UIADD3 UR47, UPT, UPT, UR46, -UR37, URZ ;  /* 0x800000252e2f7290 */ /* 0x000fc6000fffe0ff */
[----:B------:R-:W-:-:S04]  /*14e0*/  @UP1 UIADD3 UR29, UPT, UPT, UR37, URZ, URZ ;  /* 0x000000ff251d1290 */ /* 0x000fc8000fffe0ff */
[----:B--2---:R-:W-:-:S12]  /*14f0*/  UIADD3 UR29, UPT, UPT, UR29, 0x1, URZ ;  /* 0x000000011d1d7890 */ /* 0x004fd8000fffe0ff */
.L_x_39:
[----:B------:R-:W-:Y:S01]  /*1500*/  UISETP.NE.AND UP0, UPT, UR45, URZ, UPT ;  /* 0x000000ff2d00728c */ /* 0x000fe2000bf05270 */
[----:B------:R-:W1:Y:S08]  /*1510*/  S2UR UR45, SR_CgaCtaId ;  /* 0x00000000002d79c3 */ /* 0x000e700000008800 */
[----:B------:R-:W-:Y:S05]  /*1520*/  BRA.U UP0, `(.L_x_18) ;  /* 0x0000000100347547 */ /* 0x000fea000b800000 */
[----:B------:R-:W2:Y:S01]  /*1530*/  S2R R2, SR_CgaCtaId ;  /* 0x0000000000027919 */ /* 0x000ea20000008800 */
[----:B------:R-:W-:-:S04]  /*1540*/  MOV R3, 0x400 ;  /* 0x0000040000037802 */ /* 0x000fc80000000f00 */
[----:B--2---:R-:W-:Y:S02]  /*1550*/  LEA R2, R2, R3, 0x18 ;  /* 0x0000000302027211 */ /* 0x004fe400078ec0ff */
[----:B------:R-:W-:-:S03]  /*1560*/  SHF.L.U32 R3, R11, 0x1f, RZ ;  /* 0x0000001f0b037819 */ /* 0x000fc600000006ff */
[----:B------:R-:W-:-:S04]  /*1570*/  IMAD R2, R12, 0x8, R2 ;  /* 0x000000080c027824 */ /* 0x000fc800078e0202 */
[----:B------:R-:W2:Y:S02]  /*1580*/  SYNCS.PHASECHK.TRANS64.TRYWAIT P0, [R2+URZ+0xe0], R3 ;  /* 0x0000e003020075a7 */ /* 0x000ea400080011ff */
[----:B--2---:R-:W-:Y:S05]  /*1590*/  @!P0 BRA `(.L_x_19) ;  /* 0x0000006800ec8947 */ /* 0x004fea0003800000 */
.L_x_133:
[----:B------:R-:W-:Y:S01]  /*15a0*/  VIADD R12, R12, 0x1 ;  /* 0x000000010c0c7836 */ /* 0x000fe20000000000 */
[----:B------:R2:W-:Y:S04]  /*15b0*/  SYNCS.ARRIVE.TRANS64.A1T0 RZ, [R2+URZ+0xd0], RZ ;  /* 0x0000d0ff02ff79a7 */ /* 0x0005e800081000ff */
[----:B------:R-:W-:-:S04]  /*15c0*/  ISETP.NE.AND P0, PT, R12, 0x2, PT ;  /* 0x000000020c00780c */ /* 0x000fc80003f05270 */
[----:B------:R-:W-:Y:S02]  /*15d0*/  SEL R12, R12, RZ, P0 ;  /* 0x000000ff0c0c7207 */ /* 0x000fe40000000000 */
[----:B--2---:R-:W-:-:S04]  /*15e0*/  SEL R2, RZ, 0x1, P0 ;  /* 0x00000001ff027807 */ /* 0x004fc80000000000 */
[----:B------:R-:W-:-:S07]  /*15f0*/  LOP3.LUT R11, R11, R2, RZ, 0x3c, !PT ;  /* 0x000000020b0b7212 */ /* 0x000fce00078e3cff */
.L_x_18:
[----:B------:R-:W-:Y:S01]  /*1600*/  UMOV UR13, 0x400 ;  /* 0x00000400000d7882 */ /* 0x000fe20000000000 */
[----:B------:R-:W-:Y:S01]  /*1610*/  SHF.L.U32 R2, R17, 0x1f, RZ ;  /* 0x0000001f11027819 */ /* 0x000fe200000006ff */
[----:B-1----:R-:W-:Y:S01]  /*1620*/  ULEA UR13, UR45, UR13, 0x18 ;  /* 0x0000000d2d0d7291 */ /* 0x002fe2000f8ec0ff */
[----:B------:R-:W-:Y:S01]  /*1630*/  R2UR UR59, R15 ;  /* 0x000000000f3b72ca */ /* 0x000fe200000e0000 */
[----:B------:R-:W-:Y:S01]  /*1640*/  UISETP.GE.U32.AND UP0, UPT, UR53, 0xff, UPT ;  /* 0x000000ff3500788c */ /* 0x000fe2000bf06070 */
[----:B------:R-:W-:Y:S01]  /*1650*/  R2UR UR27, R14 ;  /* 0x000000000e1b72ca */ /* 0x000fe200000e0000 */
[----:B------:R-:W-:Y:S01]  /*1660*/  ULEA UR4, UR23, UR13, 0x3 ;  /* 0x0000000d17047291 */ /* 0x000fe2000f8e18ff */
[----:B------:R-:W-:-:S08]  /*1670*/  UMOV UR21, URZ ;  /* 0x000000ff00157c82 */ /* 0x000fd00008000000 */
[----:B------:R1:W2:Y:S01]  /*1680*/  SYNCS.PHASECHK.TRANS64.TRYWAIT P2, [UR4+0x10], R2 ;  /* 0x00001002ff0075a7 */ /* 0x0002a20008041104 */
[----:B------:R-:W-:Y:S02]  /*1690*/  USHF.L.U32 UR59, UR59, 0x7, URZ ;  /* 0x000000073b3b7899 */ /* 0x000fe400080006ff */
[----:B------:R-:W-:Y:S01]  /*16a0*/  USHF.L.U32 UR27, UR27, 0x6, URZ ;  /* 0x000000061b1b7899 */ /* 0x000fe200080006ff */
[----:B------:R-:W-:Y:S11]  /*16b0*/  BRA.U !UP0, `(.L_x_20) ;  /* 0x0000000508407547 */ /* 0x000ff6000b800000 */
[----:B------:R-:W-:Y:S01]  /*16c0*/  UMOV UR22, URZ ;  /* 0x000000ff00167c82 */ /* 0x000fe20008000000 */
[----:B------:R-:W-:-:S05]  /*16d0*/  UMOV UR6, UR23 ;  /* 0x0000001700067c82 */ /* 0x000fca0008000000 */
.L_x_27:
[----:B------:R-:W-:Y:S01]  /*16e0*/  ULEA UR57, UR6, UR13, 0x3 ;  /* 0x0000000d06397291 */ /* 0x000fe2000f8e18ff */
[----:B--2---:R-:W-:Y:S01]  /*16f0*/  @!P5 MOV R3, 0x18000 ;  /* 0x000180000003d802 */ /* 0x004fe20000000f00 */
[----:B--2---:R-:W-:Y:S10]  /*1700*/  @P2 BRA `(.L_x_21) ;  /* 0x00000000000c2947 */ /* 0x004ff40003800000 */
[----:B------:R-:W-:-:S04]  /*1710*/  SHF.L.U32 R4, R17, 0x1f, RZ ;  /* 0x0000001f11047819 */ /* 0x000fc800000006ff */
[----:B------:R-:W2:Y:S02]  /*1720*/  SYNCS.PHASECHK.TRANS64.TRYWAIT P0, [UR57+0x10], R4 ;  /* 0x00001004ff0075a7 */ /* 0x000ea40008001139 */
[----:B--2---:R-:W-:Y:S05]  /*1730*/  @!P0 BRA `(.L_x_22) ;  /* 0x0000006800988947 */ /* 0x004fea0003800000 */
.L_x_21:
[----:B------:R2:W-:Y:S01]  /*1740*/  @!P5 SYNCS.ARRIVE.TRANS64 RZ, [UR57], R3 ;  /* 0x00000003ffffd9a7 */ /* 0x0005e20008000039 */
[----:B------:R-:W-:Y:S04]  /*1750*/  BSSY.RECONVERGENT B0, `(.L_x_23) ;  /* 0x0000003000007945 */ /* 0x000fe80003800200 */
[----:B------:R-:W-:Y:S05]  /*1760*/  @P4 BRA `(.L_x_24) ;  /* 0x0000000000044947 */ /* 0x000fea0003800000 */
[----:B------:R-:W-:Y:S05]  /*1770*/  BPT.TRAP 0x1 ;  /* 0x000000040000795c */ /* 0x000fea0000300000 */
.L_x_24:
[----:B------:R-:W-:Y:S05]  /*1780*/  BSYNC.RECONVERGENT B0 ;  /* 0x0000000000007941 */ /* 0x000fea0003800200 */
.L_x_23:
[----:B------:R-:W-:Y:S01]  /*1790*/  UIADD3 UR4, UPT, UPT, UR6, 0x1, URZ ;  /* 0x0000000106047890 */ /* 0x000fe2000fffe0ff */
[----:B------:R-:W-:Y:S01]  /*17a0*/  BSSY.RECONVERGENT B0, `(.L_x_25) ;  /* 0x000003c000007945 */ /* 0x000fe20003800200 */
[----:B------:R-:W-:Y:S02]  /*17b0*/  ELECT P0, URZ, PT ;  /* 0x0000000000ff782f */ /* 0x000fe40003800000 */
[----:B------:R-:W-:-:S04]  /*17c0*/  UISETP.NE.AND UP0, UPT, UR4, 0x2, UPT ;  /* 0x000000020400788c */ /* 0x000fc8000bf05270 */
[----:B------:R-:W-:Y:S02]  /*17d0*/  USEL UR5, URZ, 0x1, UP0 ;  /* 0x00000001ff057887 */ /* 0x000fe40008000000 */
[----:B------:R-:W-:-:S04]  /*17e0*/  USEL UR23, UR4, URZ, UP0 ;  /* 0x000000ff04177287 */ /* 0x000fc80008000000 */
[----:B------:R-:W-:Y:S01]  /*17f0*/  ULEA UR4, UR23, UR13, 0x3 ;  /* 0x0000000d17047291 */ /* 0x000fe2000f8e18ff */
[----:B------:R-:W-:-:S04]  /*1800*/  LOP3.LUT R17, R17, UR5, RZ, 0x3c, !PT ;  /* 0x0000000511117c12 */ /* 0x000fc8000f8e3cff */
[----:B-1----:R-:W-:-:S04]  /*1810*/  SHF.L.U32 R2, R17, 0x1f, RZ ;  /* 0x0000001f11027819 */ /* 0x002fc800000006ff */
[----:B------:R1:W1:Y:S01]  /*1820*/  SYNCS.PHASECHK.TRANS64.TRYWAIT P2, [UR4+0x10], R2 ;  /* 0x00001002ff0075a7 */ /* 0x0002620008041104 */
[----:B------:R-:W-:Y:S05]  /*1830*/  @!P0 BRA `(.L_x_26) ;  /* 0x0000000000c88947 */ /* 0x000fea0003800000 */
[----:B------:R-:W-:Y:S02]  /*1840*/  ULEA UR32, UR6, UR13, 0x10 ;  /* 0x0000000d06207291 */ /* 0x000fe4000f8e80ff */
[----:B------:R-:W-:Y:S02]  /*1850*/  UIADD3 UR4, UP1, UPT, UR38, 0x80, URZ ;  /* 0x0000008026047890 */ /* 0x000fe4000ff3e0ff */
[----:B------:R-:W-:Y:S02]  /*1860*/  USHF.L.U32 UR58, UR22, 0x7, URZ ;  /* 0x00000007163a7899 */ /* 0x000fe400080006ff */
[----:B------:R-:W-:Y:S02]  /*1870*/  ULEA UR7, UR6, UR13, 0xf ;  /* 0x0000000d06077291 */ /* 0x000fe4000f8e78ff */
[----:B------:R-:W-:Y:S02]  /*1880*/  UIADD3 UR14, UP0, UPT, UR38, 0x180, URZ ;  /* 0x00000180260e7890 */ /* 0x000fe4000ff1e0ff */
[----:B------:R-:W-:-:S02]  /*1890*/  UIADD3.X UR5, UPT, UPT, URZ, UR39, URZ, UP1, !UPT ;  /* 0x00000027ff057290 */ /* 0x000fc40008ffe4ff */
[----:B------:R-:W-:Y:S02]  /*18a0*/  UIADD3 UR56, UPT, UPT, UR32, 0x8400, URZ ;  /* 0x0000840020387890 */ /* 0x000fe4000fffe0ff */
[----:B------:R-:W-:Y:S02]  /*18b0*/  UIADD3 UR50, UPT, UPT, UR58, 0x20, URZ ;  /* 0x000000203a327890 */ /* 0x000fe4000fffe0ff */
[----:B------:R-:W-:Y:S02]  /*18c0*/  UIADD3 UR48, UPT, UPT, UR32, 0xc400, URZ ;  /* 0x0000c40020307890 */ /* 0x000fe4000fffe0ff */
[----:B------:R-:W-:Y:S02]  /*18d0*/  UIADD3 UR42, UPT, UPT, UR58, 0x40, URZ ;  /* 0x000000403a2a7890 */ /* 0x000fe4000fffe0ff */
[----:B------:R-:W-:Y:S02]  /*18e0*/  UIADD3 UR40, UPT, UPT, UR32, 0x10400, URZ ;  /* 0x0001040020287890 */ /* 0x000fe4000fffe0ff */
[----:B------:R-:W-:-:S02]  /*18f0*/  UIADD3 UR34, UPT, UPT, UR58, 0x60, URZ ;  /* 0x000000603a227890 */ /* 0x000fc4000fffe0ff */
[----:B------:R-:W-:Y:S02]  /*1900*/  UIADD3 UR32, UPT, UPT, UR32, 0x14400, URZ ;  /* 0x0001440020207890 */ /* 0x000fe4000fffe0ff */
[----:B------:R-:W-:Y:S02]  /*1910*/  UIADD3.X UR15, UPT, UPT, URZ, UR39, URZ, UP0, !UPT ;  /* 0x00000027ff0f7290 */ /* 0x000fe400087fe4ff */
[----:B------:R-:W-:Y:S02]  /*1920*/  UIADD3 UR24, UPT, UPT, UR7, 0x28400, URZ ;  /* 0x0002840007187890 */ /* 0x000fe4000fffe0ff */
[----:B------:R-:W-:Y:S01]  /*1930*/  UIADD3 UR8, UPT, UPT, UR7, 0x2a400, URZ ;  /* 0x0002a40007087890 */ /* 0x000fe2000fffe0ff */
[----:B------:R-:W-:Y:S01]  /*1940*/  UMOV UR30, 0x0 ;  /* 0x00000000001e7882 */ /* 0x000fe20000000000 */
[----:B------:R-:W-:Y:S01]  /*1950*/  UMOV UR31, 0x10000000 ;  /* 0x10000000001f7882 */ /* 0x000fe20000000000 */
[----:B------:R-:W-:Y:S01]  /*1960*/  UMOV UR49, UR57 ;  /* 0x0000003900317c82 */ /* 0x000fe20008000000 */
[----:B------:R-:W-:Y:S01]  /*1970*/  UMOV UR51, UR59 ;  /* 0x0000003b00337c82 */ /* 0x000fe20008000000 */
[----:B------:R-:W-:Y:S01]  /*1980*/  UMOV UR52, UR60 ;  /* 0x0000003c00347c82 */ /* 0x000fe20008000000 */
[----:B------:R-:W-:Y:S01]  /*1990*/  UMOV UR41, UR57 ;  /* 0x0000003900297c82 */ /* 0x000fe20008000000 */
[----:B------:R-:W-:Y:S01]  /*19a0*/  UMOV UR43, UR59 ;  /* 0x0000003b002b7c82 */ /* 0x000fe20008000000 */
[----:B------:R-:W-:Y:S01]  /*19b0*/  UMOV UR44, UR60 ;  /* 0x0000003c002c7c82 */ /* 0x000fe20008000000 */
[----:B------:R-:W-:Y:S01]  /*19c0*/  UTMALDG.3D [UR56], [UR4], desc[UR30] ;  /* 0x00001e38040075b4 */ /* 0x000fe20008011000 */
[----:B------:R-:W-:Y:S01]  /*19d0*/  UMOV UR33, UR57 ;  /* 0x0000003900217c82 */ /* 0x000fe20008000000 */
        /* <DEDUP_REMOVED lines=10> */
[----:B------:R-:W-:Y:S01]  /*1a80*/  UIADD3 UR16, UPT, UPT, UR7, 0x2c400, URZ ;  /* 0x0002c40007107890 */ /* 0x000fe2000fffe0ff */
[----:B------:R-:W-:Y:S01]  /*1a90*/  UMOV UR17, UR57 ;  /* 0x0000003900117c82 */ /* 0x000fe20008000000 */
[----:B------:R-:W-:Y:S01]  /*1aa0*/  UMOV UR19, UR27 ;  /* 0x0000001b00137c82 */ /* 0x000fe20008000000 */
[----:B------:R-:W-:Y:S01]  /*1ab0*/  UTMALDG.3D [UR40], [UR4], desc[UR30] ;  /* 0x00001e28040075b4 */ /* 0x000fe20008011000 */
[----:B------:R-:W-:Y:S01]  /*1ac0*/  UMOV UR20, UR60 ;  /* 0x0000003c00147c82 */ /* 0x000fe20008000000 */
[----:B------:R-:W-:Y:S01]  /*1ad0*/  UMOV UR18, UR42 ;  /* 0x0000002a00127c82 */ /* 0x000fe20008000000 */
[----:B------:R-:W-:Y:S01]  /*1ae0*/  UTMALDG.3D [UR32], [UR4], desc[UR30] ;  /* 0x00001e20040075b4 */ /* 0x000fe20008011000 */
[----:B------:R-:W-:Y:S01]  /*1af0*/  UTMALDG.3D [UR24], [UR14], desc[UR30] ;  /* 0x00001e180e0075b4 */ /* 0x000fe20008011000 */
[----:B------:R2:W-:Y:S01]  /*1b00*/  UTMALDG.3D [UR8], [UR14], desc[UR30] ;  /* 0x00001e080e0075b4 */ /* 0x0005e20008011000 */
[----:B------:R1:W-:Y:S01]  /*1b10*/  UTMALDG.3D [UR16], [UR14], desc[UR30] ;  /* 0x00001e100e0075b4 */ /* 0x0003e20008011000 */
[----:B--2---:R-:W-:Y:S01]  /*1b20*/  UIADD3 UR8, UPT, UPT, UR7, 0x2e400, URZ ;  /* 0x0002e40007087890 */ /* 0x004fe2000fffe0ff */
[----:B------:R-:W-:-:S08]  /*1b30*/  UMOV UR10, UR34 ;  /* 0x00000022000a7c82 */ /* 0x000fd00008000000 */
[----:B------:R2:W-:Y:S02]  /*1b40*/  UTMALDG.3D [UR8], [UR14], desc[UR30] ;  /* 0x00001e080e0075b4 */ /* 0x0005e40008011000 */
[----:B--2---:R-:W-:Y:S01]  /*1b50*/  NOP ;  /* 0x0000000000007918 */ /* 0x004fe20000000000 */
.L_x_26:
[----:B-1----:R-:W-:Y:S05]  /*1b60*/  BSYNC.RECONVERGENT B0 ;  /* 0x0000000000007941 */ /* 0x002fea0003800200 */
.L_x_25:
[----:B------:R-:W-:Y:S01]  /*1b70*/  UIADD3 UR22, UPT, UPT, UR22, 0x1, URZ ;  /* 0x0000000116167890 */ /* 0x000fe2000fffe0ff */
[----:B------:R-:W-:Y:S01]  /*1b80*/  UMOV UR6, UR23 ;  /* 0x0000001700067c82 */ /* 0x000fe20008000000 */
[----:B------:R-:W-:Y:S02]  /*1b90*/  UMOV UR21, UR29 ;  /* 0x0000001d00157c82 */ /* 0x000fe40008000000 */
[----:B------:R-:W-:-:S09]  /*1ba0*/  UISETP.NE.AND UP0, UPT, UR22, UR29, UPT ;  /* 0x0000001d1600728c */ /* 0x000fd2000bf05270 */
[----:B------:R-:W-:Y:S05]  /*1bb0*/  BRA.U UP0, `(.L_x_27) ;  /* 0xfffffff900c87547 */ /* 0x000fea000b83ffff */
.L_x_20:
[----:B------:R-:W-:Y:S01]  /*1bc0*/  ULEA UR4, UR23, UR13, 0x3 ;  /* 0x0000000d17047291 */ /* 0x000fe2000f8e18ff */
[----:B-1----:R-:W-:Y:S01]  /*1bd0*/  SHF.L.U32 R2, R17, 0x1f, RZ ;  /* 0x0000001f11027819 */ /* 0x002fe200000006ff */
[----:B------:R-:W-:Y:S01]  /*1be0*/  @!P1 SYNCS.ARRIVE.TRANS64.A1T0 RZ, [UR13+0x68], RZ ;  /* 0x000068ffffff99a7 */ /* 0x000fe2000810000d */
[----:B------:R-:W-:-:S06]  /*1bf0*/  UISETP.GT.AND UP0, UPT, UR46, UR37, UPT ;  /* 0x000000252e00728c */ /* 0x000fcc000bf04270 */
[----:B------:R1:W1:Y:S03]  /*1c00*/  SYNCS.PHASECHK.TRANS64.TRYWAIT P1, [UR4+0x10], R2 ;  /* 0x00001002ff0075a7 */ /* 0x0002660008021104 */
[----:B------:R-:W-:Y:S05]  /*1c10*/  BRA.U !UP0, `(.L_x_28) ;  /* 0x00000005083c7547 */ /* 0x000fea000b800000 */
[----:B------:R-:W-:Y:S01]  /*1c20*/  UIADD3 UR22, UPT, UPT, UR47, UR21, URZ ;  /* 0x000000152f167290 */ /* 0x000fe2000fffe0ff */
[----:B------:R-:W-:-:S11]  /*1c30*/  UMOV UR6, UR23 ;  /* 0x0000001700067c82 */ /* 0x000fd60008000000 */
.L_x_35:
[----:B------:R-:W-:Y:S01]  /*1c40*/  ULEA UR57, UR6, UR13, 0x3 ;  /* 0x0000000d06397291 */ /* 0x000fe2000f8e18ff */
[----:B--2---:R-:W-:Y:S01]  /*1c50*/  @!P5 MOV R3, 0x18000 ;  /* 0x000180000003d802 */ /* 0x004fe20000000f00 */
[----:B-1----:R-:W-:Y:S10]  /*1c60*/  @P1 BRA `(.L_x_29) ;  /* 0x00000000000c1947 */ /* 0x002ff40003800000 */
[----:B------:R-:W-:-:S04]  /*1c70*/  SHF.L.U32 R4, R17, 0x1f, RZ ;  /* 0x0000001f11047819 */ /* 0x000fc800000006ff */
[----:B------:R-:W1:Y:S02]  /*1c80*/  SYNCS.PHASECHK.TRANS64.TRYWAIT P0, [UR57+0x10], R4 ;  /* 0x00001004ff0075a7 */ /* 0x000e640008001139 */
[----:B-1----:R-:W-:Y:S05]  /*1c90*/  @!P0 BRA `(.L_x_30) ;  /* 0x0000006400588947 */ /* 0x002fea0003800000 */
.L_x_29:
[----:B------:R2:W-:Y:S01]  /*1ca0*/  @!P5 SYNCS.ARRIVE.TRANS64 RZ, [UR57], R3 ;  /* 0x00000003ffffd9a7 */ /* 0x0005e20008000039 */
[----:B------:R-:W-:Y:S04]  /*1cb0*/  BSSY.RECONVERGENT B0, `(.L_x_31) ;  /* 0x0000003000007945 */ /* 0x000fe80003800200 */
[----:B------:R-:W-:Y:S05]  /*1cc0*/  @P4 BRA `(.L_x_32) ;  /* 0x0000000000044947 */ /* 0x000fea0003800000 */
[----:B------:R-:W-:Y:S05]  /*1cd0*/  BPT.TRAP 0x1 ;  /* 0x000000040000795c */ /* 0x000fea0000300000 */
.L_x_32:
[----:B------:R-:W-:Y:S05]  /*1ce0*/  BSYNC.RECONVERGENT B0 ;  /* 0x0000000000007941 */ /* 0x000fea0003800200 */
.L_x_31:
        /* <DEDUP_REMOVED lines=61> */
.L_x_34:
[----:B-1----:R-:W-:Y:S05]  /*20c0*/  BSYNC.RECONVERGENT B0 ;  /* 0x0000000000007941 */ /* 0x002fea0003800200 */
.L_x_33:
[----:B------:R-:W-:Y:S01]  /*20d0*/  UIADD3 UR21, UPT, UPT, UR21, 0x1, URZ ;  /* 0x0000000115157890 */ /* 0x000fe2000fffe0ff */
[----:B------:R-:W-:-:S03]  /*20e0*/  UMOV UR6, UR23 ;  /* 0x0000001700067c82 */ /* 0x000fc60008000000 */
[----:B------:R-:W-:-:S09]  /*20f0*/  UISETP.NE.AND UP0, UPT, UR21, UR22, UPT ;  /* 0x000000161500728c */ /* 0x000fd2000bf05270 */
[----:B------:R-:W-:Y:S05]  /*2100*/  BRA.U UP0, `(.L_x_35) ;  /* 0xfffffff900cc7547 */ /* 0x000fea000b83ffff */
.L_x_28:
[C---:B-1----:R-:W-:Y:S01]  /*2110*/  LEA R2, R16.reuse, UR13, 0x3 ;  /* 0x0000000d10027c11 */ /* 0x042fe2000f8e18ff */
[----:B------:R-:W-:Y:S01]  /*2120*/  NOP ;  /* 0x0000000000007918 */ /* 0x000fe20000000000 */
[----:B--2---:R-:W-:Y:S02]  /*2130*/  SHF.L.U32 R3, R13, 0x1f, RZ ;  /* 0x0000001f0d037819 */ /* 0x004fe400000006ff */
[----:B------:R-:W-:Y:S02]  /*2140*/  LEA R4, R16, UR13, 0x4 ;  /* 0x0000000d10047c11 */ /* 0x000fe4000f8e20ff */
[----:B------:R-:W1:Y:S02]  /*2150*/  SYNCS.PHASECHK.TRANS64.TRYWAIT P0, [R2+URZ+0x70], R3 ;  /* 0x00007003020075a7 */ /* 0x000e6400080011ff */
[----:B-1----:R-:W-:Y:S05]  /*2160*/  @!P0 BRA `(.L_x_36) ;  /* 0x00000060003c8947 */ /* 0x002fea0003800000 */
.L_x_136:
[----:B------:R-:W2:Y:S01]  /*2170*/  LDS.128 R4, [R4+0x100] ;  /* 0x0001000004047984 */ /* 0x000ea20000000c00 */
[----:B---3--:R-:W-:Y:S01]  /*2180*/  ISETP.GE.AND P0, PT, R26, 0x1, PT ;  /* 0x000000011a00780c */ /* 0x008fe20003f06270 */
[----:B-1----:R-:W-:Y:S01]  /*2190*/  VIADD R2, R2, 0x80 ;  /* 0x0000008002027836 */ /* 0x002fe20000000000 */
[----:B------:R-:W-:Y:S01]  /*21a0*/  @!PT LDS RZ, [RZ] ;  /* 0x00000000fffff984 */ /* 0x000fe20000000800 */
[----:B------:R-:W-:Y:S01]  /*21b0*/  @!PT LDS RZ, [RZ] ;  /* 0x00000000fffff984 */ /* 0x000fe20000000800 */
[----:B------:R-:W-:Y:S01]  /*21c0*/  @!PT LDS RZ, [RZ] ;  /* 0x00000000fffff984 */ /* 0x000fe20000000800 */
[----:B------:R-:W-:Y:S01]  /*21d0*/  @!PT LDS RZ, [RZ] ;  /* 0x00000000fffff984 */ /* 0x000fe20000000800 */
[----:B------:R1:W-:Y:S06]  /*21e0*/  MEMBAR.ALL.CTA ;  /* 0x0000000000007992 */ /* 0x0003ec0000008000 */
[----:B-1----:R-:W1:Y:S01]  /*21f0*/  FENCE.VIEW.ASYNC.S ;  /* 0x00000000000073c6 */ /* 0x002e620000000000 */
[----:B------:R-:W-:-:S04]  /*2200*/  PRMT R2, RZ, 0x654, R2 ;  /* 0x00000654ff027816 */ /* 0x000fc80000000002 */
[----:B-1----:R1:W-:Y:S01]  /*2210*/  SYNCS.ARRIVE.TRANS64.RED.A1T0 RZ, [R2+URZ], RZ ;  /* 0x000000ff02ff79a7 */ /* 0x0023e200081004ff */
[----:B--2---:R-:W-:-:S13]  /*2220*/  LOP3.LUT P2, RZ, R6, 0x1, RZ, 0xc0, !PT ;  /* 0x0000000106ff7812 */ /* 0x004fda000784c0ff */
[----:B------:R-:W-:Y:S01]  /*2230*/  @P2 SHF.R.U32.HI R3, RZ, 0x10, R5 ;  /* 0x00000010ff032819 */ /* 0x000fe20000011605 */
[----:B------:R-:W-:Y:S01]  /*2240*/  VOTEU.ANY UP0, P2 ;  /* 0x0000000000ff7886 */ /* 0x000fe20001000100 */
[----:B------:R-:W-:Y:S02]  /*2250*/  @P2 MOV R10, R4 ;  /* 0x00000004000a2202 */ /* 0x000fe40000000f00 */
[----:B------:R-:W-:Y:S02]  /*2260*/  @P2 R2UR.BROADCAST UR4, R3 ;  /* 0x00000000030422ca */ /* 0x000fe400008e0000 */
[----:B------:R-:W-:-:S11]  /*2270*/  @P2 LOP3.LUT R9, R5, 0xffff, RZ, 0xc0, !PT ;  /* 0x0000ffff05092812 */ /* 0x000fd600078ec0ff */
[----:B------:R-:W-:Y:S01]  /*2280*/  @UP0 UMOV UR60, UR4 ;  /* 0x00000004003c0c82 */ /* 0x000fe20008000000 */
[----:B-1----:R-:W-:Y:S05]  /*2290*/  @!P0 BRA `(.L_x_37) ;  /* 0x0000000000b88947 */ /* 0x002fea0003800000 */
[----:B------:R-:W4:Y:S01]  /*22a0*/  LDC.64 R4, c[0x0][0xb18] ;  /* 0x0002c600ff047b82 */ /* 0x000f220000000a00 */
[----:B------:R-:W-:-:S07]  /*22b0*/  ISETP.NE.AND P3, PT, R26, 0x1, PT ;  /* 0x000000011a00780c */ /* 0x000fce0003f65270 */
[----:B------:R-:W1:Y:S08]  /*22c0*/  LDC.64 R6, c[0x0][0xb10] ;  /* 0x0002c400ff067b82 */ /* 0x000e700000000a00 */
[----:B------:R-:W2:Y:S08]  /*22d0*/  LDC R14, c[0x0][0xb20] ;  /* 0x0002c800ff0e7b82 */ /* 0x000eb00000000800 */
[----:B------:R-:W3:Y:S01]  /*22e0*/  LDC R15, c[0x0][0xb0c] ;  /* 0x0002c300ff0f7b82 */ /* 0x000ee20000000800 */
[----:B----4-:R-:W-:Y:S01]  /*22f0*/  IMAD.HI.U32 R19, R0, R5, RZ ;  /* 0x0000000500137227 */ /* 0x010fe200078e00ff */
[----:B------:R-:W-:-:S03]  /*2300*/  ISETP.NE.AND P0, PT, R4, 0x1, PT ;  /* 0x000000010400780c */ /* 0x000fc60003f05270 */
[----:B------:R-:W-:-:S03]  /*2310*/  IMAD.HI.U32 R5, R9, R5, RZ ;  /* 0x0000000509057227 */ /* 0x000fc600078e00ff */
[----:B------:R-:W4:Y:S01]  /*2320*/  LDC.64 R2, c[0x0][0xb28] ;  /* 0x0002ca00ff027b82 */ /* 0x000f220000000a00 */
[----:B-1----:R-:W-:-:S04]  /*2330*/  IMAD.HI.U32 R20, R8, R6, RZ ;  /* 0x0000000608147227 */ /* 0x002fc800078e00ff */
[----:B------:R-:W-:Y:S01]  /*2340*/  IMAD.HI.U32 R21, R10, R6, RZ ;  /* 0x000000060a157227 */ /* 0x000fe200078e00ff */
[----:B------:R-:W-:Y:S02]  /*2350*/  SHF.R.U32.HI R20, RZ, R7, R20 ;  /* 0x00000007ff147219 */ /* 0x000fe40000011614 */
[-C--:B--2---:R-:W-:Y:S02]  /*2360*/  SHF.R.U32.HI R19, RZ, R14.reuse, R19 ;  /* 0x0000000eff137219 */ /* 0x084fe40000011613 */
[----:B------:R-:W-:Y:S02]  /*2370*/  SHF.R.U32.HI R5, RZ, R14, R5 ;  /* 0x0000000eff057219 */ /* 0x000fe40000011605 */
[----:B------:R-:W-:Y:S02]  /*2380*/  SEL R19, R0, R19, !P0 ;  /* 0x0000001300137207 */ /* 0x000fe40004000000 */
[----:B------:R-:W-:Y:S02]  /*2390*/  SHF.R.U32.HI R21, RZ, R7, R21 ;  /* 0x00000007ff157219 */ /* 0x000fe40000011615 */
[----:B---3--:R-:W-:-:S02]  /*23a0*/  ISETP.NE.AND P1, PT, R15, 0x1, PT ;  /* 0x000000010f00780c */ /* 0x008fc40003f25270 */
[----:B------:R-:W-:Y:S02]  /*23b0*/  SEL R5, R9, R5, !P0 ;  /* 0x0000000509057207 */ /* 0x000fe40004000000 */
[----:B------:R-:W-:Y:S02]  /*23c0*/  SEL R20, R8, R20, !P1 ;  /* 0x0000001408147207 */ /* 0x000fe40004800000 */
[----:B------:R-:W-:Y:S01]  /*23d0*/  SEL R21, R10, R21, !P1 ;  /* 0x000000150a157207 */ /* 0x000fe20004800000 */
[----:B----4-:R-:W-:-:S04]  /*23e0*/  IMAD.HI.U32 R18, R19, R2, RZ ;  /* 0x0000000213127227 */ /* 0x010fc800078e00ff */
        /* <DEDUP_REMOVED lines=10> */
[----:B------:R-:W-:-:S04]  /*2490*/  @!P0 IMAD.HI.U32 R7, R21, R2, RZ ;  /* 0x0000000215078227 */ /* 0x000fc800078e00ff */
[----:B------:R-:W-:Y:S01]  /*24a0*/  IMAD.MOV R2, RZ, RZ, -R6 ;  /* 0x000000ffff027224 */ /* 0x000fe200078e0a06 */
[----:B------:R-:W-:Y:S02]  /*24b0*/  @!P0 SHF.R.U32.HI R3, RZ, R3, R7 ;  /* 0x00000003ff038219 */ /* 0x000fe40000011607 */
[----:B------:R-:W-:Y:S01]  /*24c0*/  IADD3 R7, PT, PT, -R5, RZ, RZ ;  /* 0x000000ff05077210 */ /* 0x000fe20007ffe1ff */
[----:B------:R-:W-:Y:S01]  /*24d0*/  IMAD R2, R26, R2, R5 ;  /* 0x000000021a027224 */ /* 0x000fe200078e0205 */
        /* <DEDUP_REMOVED lines=10> */
.L_x_37:
[----:B------:R-:W1:Y:S02]  /*2580*/  LDCU UR4, c[0x0][0xb30] ;  /* 0x00016600ff0477ac */ /* 0x000e640008000800 */
[----:B-1----:R-:W-:-:S09]  /*2590*/  UISETP.NE.AND UP0, UPT, UR4, 0x1, UPT ;  /* 0x000000010400788c */ /* 0x002fd2000bf05270 */
[----:B------:R-:W-:Y:S05]  /*25a0*/  BRA.U UP0, `(.L_x_38) ;  /* 0x0000000100407547 */ /* 0x000fea000b800000 */
[----:B------:R-:W1:Y:S08]  /*25b0*/  LDC.64 R4, c[0x0][0xb10] ;  /* 0x0002c400ff047b82 */ /* 0x000e700000000a00 */
[----:B------:R-:W2:Y:S08]  /*25c0*/  LDC.64 R2, c[0x0][0xb18] ;  /* 0x0002c600ff027b82 */ /* 0x000eb00000000a00 */
[----:B------:R-:W3:Y:S08]  /*25d0*/  LDC R6, c[0x0][0xb20] ;  /* 0x0002c800ff067b82 */ /* 0x000ef00000000800 */
[----:B------:R-:W4:Y:S01]  /*25e0*/  LDC R7, c[0x0][0xb0c] ;  /* 0x0002c300ff077b82 */ /* 0x000f220000000800 */
[----:B-1----:R-:W-:-:S05]  /*25f0*/  IMAD.HI.U32 R4, R10, R4, RZ ;  /* 0x000000040a047227 */ /* 0x002fca00078e00ff */
[----:B------:R-:W-:Y:S01]  /*2600*/  SHF.R.U32.HI R4, RZ, R5, R4 ;  /* 0x00000005ff047219 */ /* 0x000fe20000011604 */
[----:B--2---:R-:W-:Y:S01]  /*2610*/  IMAD.HI.U32 R3, R9, R3, RZ ;  /* 0x0000000309037227 */ /* 0x004fe200078e00ff */
[----:B------:R-:W-:-:S04]  /*2620*/  ISETP.NE.AND P0, PT, R2, 0x1, PT ;  /* 0x000000010200780c */ /* 0x000fc80003f05270 */
[----:B---3--:R-:W-:-:S04]  /*2630*/  SHF.R.U32.HI R3, RZ, R6, R3 ;  /* 0x00000006ff037219 */ /* 0x008fc80000011603 */
[----:B------:R-:W-:Y:S02]  /*2640*/  SEL R3, R9, R3, !P0 ;  /* 0x0000000309037207 */ /* 0x000fe40004000000 */
[----:B----4-:R-:W-:-:S04]  /*2650*/  ISETP.NE.AND P1, PT, R7, 0x1, PT ;  /* 0x000000010700780c */ /* 0x010fc80003f25270 */
[----:B------:R-:W-:-:S05]  /*2660*/  SEL R4, R10, R4, !P1 ;  /* 0x000000040a047207 */ /* 0x000fca0004800000 */
[----:B------:R-:W-:Y:S02]  /*2670*/  IMAD.IADD R5, R3, 0x1, -R4 ;  /* 0x0000000103057824 */ /* 0x000fe400078e0a04 */
[----:B------:R-:W-:Y:S02]  /*2680*/  IMAD.IADD R3, R4, 0x1, -R3 ;  /* 0x0000000104037824 */ /* 0x000fe400078e0a03 */
[----:B------:R-:W-:Y:S02]  /*2690*/  IMAD R10, R5, R7, R10 ;  /* 0x00000007050a7224 */ /* 0x000fe400078e020a */
[----:B------:R-:W-:-:S07]  /*26a0*/  IMAD R9, R3, R2, R9 ;  /* 0x0000000203097224 */ /* 0x000fce00078e0209 */
.L_x_38:
[----:B------:R-:W-:Y:S01]  /*26b0*/  VIADD R16, R16, 0x1 ;  /* 0x0000000110107836 */ /* 0x000fe20000000000 */
[----:B------:R-:W-:Y:S01]  /*26c0*/  PLOP3.LUT P1, PT, PT, PT, PT, 0x80, 0x8 ;  /* 0x000000000008781c */ /* 0x000fe20003f2f070 */
[----:B------:R-:W-:Y:S02]  /*26d0*/  IMAD.IADD R15, R10, 0x1, R63 ;  /* 0x000000010a0f7824 */ /* 0x000fe400078e023f */
[----:B------:R-:W-:Y:S01]  /*26e0*/  IMAD.IADD R14, R9, 0x1, R62 ;  /* 0x00000001090e7824 */ /* 0x000fe200078e023e */
[----:B------:R-:W-:-:S04]  /*26f0*/  ISETP.NE.AND P0, PT, R16, 0x2, PT ;  /* 0x000000021000780c */ /* 0x000fc80003f05270 */
[----:B------:R-:W-:Y:S02]  /*2700*/  SEL R2, RZ, 0x1, P0 ;  /* 0x00000001ff027807 */ /* 0x000fe40000000000 */
[----:B------:R-:W-:Y:S02]  /*2710*/  SEL R16, R16, RZ, P0 ;  /* 0x000000ff10107207 */ /* 0x000fe40000000000 */
[----:B------:R-:W-:Y:S01]  /*2720*/  LOP3.LUT R13, R13, R2, RZ, 0x3c, !PT ;  /* 0x000000020d0d7212 */ /* 0x000fe200078e3cff */
[----:B------:R-:W-:Y:S06]  /*2730*/  @P2 BRA `(.L_x_39) ;  /* 0xffffffec00702947 */ /* 0x000fec000383ffff */
[----:B------:R-:W-:Y:S01]  /*2740*/  UIADD3 UR13, UPT, UPT, UR13, 0x10, URZ ;  /* 0x000000100d0d7890 */ /* 0x000fe2000fffe0ff */
[----:B------:R-:W-:-:S03]  /*2750*/  SHF.L.U32 R2, R17, 0x1f, RZ ;  /* 0x0000001f11027819 */ /* 0x000fc600000006ff */
[----:B------:R-:W-:-:S09]  /*2760*/  ULEA UR4, UR23, UR13, 0x3 ;  /* 0x0000000d17047291 */ /* 0x000fd2000f8e18ff */
[----:B------:R-:W1:Y:S02]  /*2770*/  SYNCS.PHASECHK.TRANS64.TRYWAIT P0, [UR4], R2 ;  /* 0x00000002ff0075a7 */ /* 0x000e640008001104 */
[----:B-1----:R-:W-:Y:S05]  /*2780*/  @!P0 BRA `(.L_x_40) ;  /* 0x0000005800c88947 */ /* 0x002fea0003800000 */
.L_x_138:
[----:B------:R-:W-:-:S04]  /*2790*/  UIADD3 UR4, UPT, UPT, UR23, 0x1, URZ ;  /* 0x0000000117047890 */ /* 0x000fc8000fffe0ff */
[----:B------:R-:W-:-:S04]  /*27a0*/  UISETP.NE.AND UP0, UPT, UR4, 0x2, UPT ;  /* 0x000000020400788c */ /* 0x000fc8000bf05270 */
[----:B------:R-:W-:Y:S02]  /*27b0*/  USEL UR5, URZ, 0x1, UP0 ;  /* 0x00000001ff057887 */ /* 0x000fe40008000000 */
[----:B------:R-:W-:-:S04]  /*27c0*/  USEL UR4, UR4, URZ, UP0 ;  /* 0x000000ff04047287 */ /* 0x000fc80008000000 */
[----:B------:R-:W-:Y:S01]  /*27d0*/  ULEA UR4, UR4, UR13, 0x3 ;  /* 0x0000000d04047291 */ /* 0x000fe2000f8e18ff */
[----:B-1----:R-:W-:-:S04]  /*27e0*/  LOP3.LUT R2, R17, UR5, RZ, 0x3c, !PT ;  /* 0x0000000511027c12 */ /* 0x002fc8000f8e3cff */
[----:B------:R-:W-:Y:S01]  /*27f0*/  SHF.L.U32 R2, R2, 0x1f, RZ ;  /* 0x0000001f02027819 */ /* 0x000fe200000006ff */
[----:B----4-:R-:W-:-:S07]  /*2800*/  IMAD.U32 R0, RZ, RZ, UR4 ;  /* 0x00000004ff007e24 */ /* 0x010fce000f8e00ff */
.L_x_41:
[----:B-1----:R1:W2:Y:S02]  /*2810*/  SYNCS.PHASECHK.TRANS64.TRYWAIT P0, [R0+URZ], R2 ;  /* 0x00000002000075a7 */ /* 0x0022a400080011ff */
[----:B--2---:R-:W-:Y:S05]  /*2820*/  @!P0 NANOSLEEP.SYNCS 0x989680 ;  /* 0x009896800000895d */ /* 0x004fea0003900000 */
[----:B------:R-:W2:Y:S02]  /*2830*/  @!P0 SYNCS.PHASECHK.TRANS64 P0, [R0+URZ], R2 ;  /* 0x00000002000085a7 */ /* 0x000ea400080010ff */
[----:B--2---:R-:W-:Y:S05]  /*2840*/  @P0 EXIT ;  /* 0x000000000000094d */ /* 0x004fea0003800000 */
[----:B------:R-:W-:Y:S05]  /*2850*/  BRA `(.L_x_41) ;  /* 0xfffffffc00ec7947 */ /* 0x000fea000383ffff */
.L_x_17:
[----:B------:R-:W-:-:S04]  /*2860*/  UISETP.NE.AND UP1, UPT, UR45, URZ, UPT ;  /* 0x000000ff2d00728c */ /* 0x000fc8000bf25270 */
[----:B------:R-:W-:-:S09]  /*2870*/  UISETP.NE.OR UP1, UPT, UR10, 0x1, UP1 ;  /* 0x000000010a00788c */ /* 0x000fd20008f25670 */
[----:B------:R-:W-:Y:S05]  /*2880*/  BRA.U UP1, `(.L_x_42) ;  /* 0x0000000501487547 */ /* 0x000fea000b800000 */
[----:B------:R-:W-:Y:S01]  /*2890*/  ISETP.NE.AND P2, PT, R2, RZ, PT ;  /* 0x000000ff0200720c */ /* 0x000fe20003f45270 */
[----:B------:R-:W-:Y:S01]  /*28a0*/  IMAD.MOV.U32 R12, RZ, RZ, 0x1 ;  /* 0x00000001ff0c7424 */ /* 0x000fe200078e00ff */
[----:B------:R-:W-:Y:S02]  /*28b0*/  CS2R R10, SRZ ;  /* 0x00000000000a7805 */ /* 0x000fe4000001ff00 */
[----:B------:R-:W-:Y:S01]  /*28c0*/  CS2R R8, SRZ ;  /* 0x0000000000087805 */ /* 0x000fe2000001ff00 */
[----:B------:R-:W-:Y:S01]  /*28d0*/  UMOV UR6, 0x400 ;  /* 0x0000040000067882 */ /* 0x000fe20000000000 */
[----:B------:R-:W-:Y:S01]  /*28e0*/  UMOV UR5, URZ ;  /* 0x000000ff00057c82 */ /* 0x000fe20008000000 */
[----:B------:R-:W-:-:S12]  /*28f0*/  ULEA UR6, UR45, UR6, 0x18 ;  /* 0x000000062d067291 */ /* 0x000fd8000f8ec0ff */
.L_x_46:
[----:B------:R-:W-:Y:S02]  /*2900*/  LEA R0, R8, UR6, 0x3 ;  /* 0x0000000608007c11 */ /* 0x000fe4000f8e18ff */
[----:B------:R-:W-:-:S03]  /*2910*/  SHF.L.U32 R4, R9, 0x1f, RZ ;  /* 0x0000001f09047819 */ /* 0x000fc600000006ff */
[----:B------:R-:W-:Y:S01]  /*2920*/  VIADD R5, R0, 0xe0 ;  /* 0x000000e000057836 */ /* 0x000fe20000000000 */
[----:B------:R-:W1:Y:S02]  /*2930*/  SYNCS.PHASECHK.TRANS64.TRYWAIT P0, [R0+URZ+0xd0], R4 ;  /* 0x0000d004000075a7 */ /* 0x000e6400080011ff */
[----:B-1----:R-:W-:Y:S05]  /*2940*/  @!P0 BRA `(.L_x_43) ;  /* 0x0000005800708947 */ /* 0x002fea0003800000 */
.L_x_139:
[----:B------:R-:W-:Y:S01]  /*2950*/  ULEA UR4, UR5, UR6, 0x3 ;  /* 0x0000000605047291 */ /* 0x000fe2000f8e18ff */
[----:B-1----:R-:W-:Y:S01]  /*2960*/  PRMT R0, RZ, 0x654, R5 ;  /* 0x00000654ff007816 */ /* 0x002fe20000000005 */
[----:B------:R-:W-:Y:S01]  /*2970*/  @!P2 IMAD.MOV.U32 R4, RZ, RZ, 0x10 ;  /* 0x00000010ff04a424 */ /* 0x000fe200078e00ff */
[----:B------:R-:W-:Y:S01]  /*2980*/  SHF.L.U32 R5, R12, 0x1f, RZ ;  /* 0x0000001f0c057819 */ /* 0x000fe200000006ff */
[----:B------:R-:W-:Y:S01]  /*2990*/  UIADD3 UR7, UPT, UPT, UR4, 0x70, URZ ;  /* 0x0000007004077890 */ /* 0x000fe2000fffe0ff */
[----:B------:R1:W-:Y:S05]  /*29a0*/  SYNCS.ARRIVE.TRANS64.RED.A1T0 RZ, [R0+URZ], RZ ;  /* 0x000000ff00ff79a7 */ /* 0x0003ea00081004ff */
[----:B------:R-:W-:Y:S01]  /*29b0*/  IMAD.U32 R6, RZ, RZ, UR7 ;  /* 0x00000007ff067e24 */ /* 0x000fe2000f8e00ff */
[----:B------:R-:W2:Y:S04]  /*29c0*/  SYNCS.PHASECHK.TRANS64.TRYWAIT P0, [UR4+0x80], R5 ;  /* 0x00008005ff0075a7 */ /* 0x000ea80008001104 */
[----:B------:R-:W-:Y:S01]  /*29d0*/  PRMT R6, R2, 0x654, R6 ;  /* 0x0000065402067816 */ /* 0x000fe20000000006 */
[----:B-12---:R-:W-:Y:S06]  /*29e0*/  @!P0 BRA `(.L_x_44) ;  /* 0x00000058005c8947 */ /* 0x006fec0003800000 */
.L_x_141:
[----:B------:R-:W-:Y:S01]  /*29f0*/  ULEA UR8, UR5, UR6, 0x4 ;  /* 0x0000000605087291 */ /* 0x000fe2000f8e20ff */
[----:B------:R-:W-:Y:S01]  /*2a00*/  SEL R3, R6, R3, !P2 ;  /* 0x0000000306037207 */ /* 0x000fe20005000000 */
[----:B------:R-:W-:Y:S01]  /*2a10*/  UIADD3 UR9, UPT, UPT, UR4, 0x70, URZ ;  /* 0x0000007004097890 */ /* 0x000fe2000fffe0ff */
[----:B-1----:R-:W-:Y:S01]  /*2a20*/  LEA R0, R11, UR6, 0x3 ;  /* 0x000000060b007c11 */ /* 0x002fe2000f8e18ff */
[----:B------:R-:W-:Y:S01]  /*2a30*/  UIADD3 UR8, UPT, UPT, UR8, 0x100, URZ ;  /* 0x0000010008087890 */ /* 0x000fe2000fffe0ff */
[----:B------:R1:W-:Y:S01]  /*2a40*/  @!P2 SYNCS.ARRIVE.TRANS64.RED RZ, [R3+URZ], R4 ;  /* 0x0000000403ffa9a7 */ /* 0x0003e200080004ff */
[----:B------:R-:W-:Y:S01]  /*2a50*/  UIADD3 UR4, UPT, UPT, UR5, 0x1, URZ ;  /* 0x0000000105047890 */ /* 0x000fe2000fffe0ff */
[----:B------:R-:W-:-:S03]  /*2a60*/  VIADD R8, R8, 0x1 ;  /* 0x0000000108087836 */ /* 0x000fc60000000000 */
[----:B------:R-:W-:Y:S02]  /*2a70*/  UISETP.NE.AND UP0, UPT, UR4, 0x2, UPT ;  /* 0x000000020400788c */ /* 0x000fe4000bf05270 */
[----:B------:R-:W-:Y:S01]  /*2a80*/  ISETP.NE.AND P0, PT, R8, 0x2, PT ;  /* 0x000000020800780c */ /* 0x000fe20003f05270 */
[----:B------:R-:W-:Y:S06]  /*2a90*/  UGETNEXTWORKID.BROADCAST [UR8], [UR9] ;  /* 0x00000000080073ca */ /* 0x000fec0008000100 */
[----:B------:R-:W-:Y:S02]  /*2aa0*/  USEL UR7, URZ, 0x1, UP0 ;  /* 0x00000001ff077887 */ /* 0x000fe40008000000 */
[----:B------:R-:W-:-:S04]  /*2ab0*/  USEL UR5, UR4, URZ, UP0 ;  /* 0x000000ff04057287 */ /* 0x000fc80008000000 */
[----:B------:R-:W-:Y:S02]  /*2ac0*/  LOP3.LUT R12, R12, UR7, RZ, 0x3c, !PT ;  /* 0x000000070c0c7c12 */ /* 0x000fe4000f8e3cff */
[----:B-1----:R-:W-:-:S04]  /*2ad0*/  SHF.L.U32 R4, R10, 0x1f, RZ ;  /* 0x0000001f0a047819 */ /* 0x002fc800000006ff */
[----:B------:R-:W1:Y:S02]  /*2ae0*/  SYNCS.PHASECHK.TRANS64.TRYWAIT P1, [R0+URZ+0x70], R4 ;  /* 0x00007004000075a7 */ /* 0x000e6400080211ff */
[----:B-1----:R-:W-:Y:S05]  /*2af0*/  @!P1 BRA `(.L_x_45) ;  /* 0x0000005800309947 */ /* 0x002fea0003800000 */
.L_x_142:
[C---:B-1----:R-:W-:Y:S01]  /*2b00*/  LEA R4, R11.reuse, UR6, 0x4 ;  /* 0x000000060b047c11 */ /* 0x042fe2000f8e20ff */
[----:B------:R-:W-:Y:S01]  /*2b10*/  VIADD R0, R0, 0x80 ;  /* 0x0000008000007836 */ /* 0x000fe20000000000 */
[----:B------:R-:W-:Y:S01]  /*2b20*/  SEL R8, R8, RZ, P0 ;  /* 0x000000ff08087207 */ /* 0x000fe20000000000 */
[----:B------:R-:W-:-:S03]  /*2b30*/  VIADD R11, R11, 0x1 ;  /* 0x000000010b0b7836 */ /* 0x000fc60000000000 */
[----:B------:R-:W1:Y:S01]  /*2b40*/  LDS.128 R4, [R4+0x100] ;  /* 0x0001000004047984 */ /* 0x000e620000000c00 */
[----:B------:R-:W-:Y:S02]  /*2b50*/  PRMT R0, RZ, 0x654, R0 ;  /* 0x00000654ff007816 */ /* 0x000fe40000000000 */
[C---:B------:R-:W-:Y:S01]  /*2b60*/  ISETP.NE.AND P1, PT, R11.reuse, 0x2, PT ;  /* 0x000000020b00780c */ /* 0x040fe20003f25270 */
[----:B------:R-:W-:Y:S01]  /*2b70*/  @!PT LDS RZ, [RZ] ;  /* 0x00000000fffff984 */ /* 0x000fe20000000800 */
[----:B------:R-:W-:Y:S01]  /*2b80*/  @!PT LDS RZ, [RZ] ;  /* 0x00000000fffff984 */ /* 0x000fe20000000800 */
[----:B------:R-:W-:Y:S01]  /*2b90*/  @!PT LDS RZ, [RZ] ;  /* 0x00000000fffff984 */ /* 0x000fe20000000800 */
[----:B------:R-:W-:Y:S01]  /*2ba0*/  @!PT LDS RZ, [RZ] ;  /* 0x00000000fffff984 */ /* 0x000fe20000000800 */
[----:B------:R2:W-:Y:S06]  /*2bb0*/  MEMBAR.ALL.CTA ;  /* 0x0000000000007992 */ /* 0x0005ec0000008000 */
[----:B--2---:R-:W2:Y:S01]  /*2bc0*/  FENCE.VIEW.ASYNC.S ;  /* 0x00000000000073c6 */ /* 0x004ea20000000000 */
[----:B------:R-:W-:Y:S01]  /*2bd0*/  SEL R11, R11, RZ, P1 ;  /* 0x000000ff0b0b7207 */ /* 0x000fe20000800000 */
[----:B--2---:R2:W-:Y:S01]  /*2be0*/  SYNCS.ARRIVE.TRANS64.RED.A1T0 RZ, [R0+URZ], RZ ;  /* 0x000000ff00ff79a7 */ /* 0x0045e200081004ff */
[----:B-1----:R-:W-:-:S02]  /*2bf0*/  LOP3.LUT P3, RZ, R6, 0x1, RZ, 0xc0, !PT ;  /* 0x0000000106ff7812 */ /* 0x002fc4000786c0ff */
[----:B------:R-:W-:-:S04]  /*2c00*/  SEL R4, RZ, 0x1, P1 ;  /* 0x00000001ff047807 */ /* 0x000fc80000800000 */
[----:B------:R-:W-:Y:S02]  /*2c10*/  LOP3.LUT R10, R10, R4, RZ, 0x3c, !PT ;  /* 0x000000040a0a7212 */ /* 0x000fe400078e3cff */
[----:B--2---:R-:W-:-:S04]  /*2c20*/  SEL R0, RZ, 0x1, P0 ;  /* 0x00000001ff007807 */ /* 0x004fc80000000000 */
[----:B------:R-:W-:Y:S01]  /*2c30*/  LOP3.LUT R9, R9, R0, RZ, 0x3c, !PT ;  /* 0x0000000009097212 */ /* 0x000fe200078e3cff */
[----:B------:R-:W-:Y:S06]  /*2c40*/  @P3 BRA `(.L_x_46) ;  /* 0xfffffffc002c3947 */ /* 0x000fec000383ffff */
[----:B------:R-:W-:Y:S01]  /*2c50*/  ULEA UR4, UR5, UR6, 0x3 ;  /* 0x0000000605047291 */ /* 0x000fe2000f8e18ff */
[----:B------:R-:W-:-:S08]  /*2c60*/  SHF.L.U32 R2, R12, 0x1f, RZ ;  /* 0x0000001f0c027819 */ /* 0x000fd000000006ff */
[----:B------:R-:W1:Y:S02]  /*2c70*/  SYNCS.PHASECHK.TRANS64 P0, [UR4+0x80], R2 ;  /* 0x00008002ff0075a7 */ /* 0x000e640008001004 */
[----:B-1----:R-:W-:Y:S05]  /*2c80*/  @P0 BRA `(.L_x_47) ;  /* 0x0000000000080947 */ /* 0x002fea0003800000 */
[----:B------:R-:W1:Y:S02]  /*2c90*/  SYNCS.PHASECHK.TRANS64.TRYWAIT P0, [UR4+0x80], R2 ;  /* 0x00008002ff0075a7 */ /* 0x000e640008001104 */
[----:B-1----:R-:W-:Y:S05]  /*2ca0*/  @!P0 BRA `(.L_x_48) ;  /* 0x0000005400d88947 */ /* 0x002fea0003800000 */
.L_x_47:
[----:B------:R-:W-:-:S04]  /*2cb0*/  UIADD3 UR7, UPT, UPT, UR5, 0x1, URZ ;  /* 0x0000000105077890 */ /* 0x000fc8000fffe0ff */
[----:B------:R-:W-:-:S04]  /*2cc0*/  UISETP.NE.AND UP0, UPT, UR7, 0x2, UPT ;  /* 0x000000020700788c */ /* 0x000fc8000bf05270 */
[----:B------:R-:W-:Y:S02]  /*2cd0*/  USEL UR8, URZ, 0x1, UP0 ;  /* 0x00000001ff087887 */ /* 0x000fe40008000000 */
[----:B------:R-:W-:-:S04]  /*2ce0*/  USEL UR7, UR7, URZ, UP0 ;  /* 0x000000ff07077287 */ /* 0x000fc80008000000 */
[----:B------:R-:W-:Y:S01]  /*2cf0*/  ULEA UR7, UR7, UR6, 0x3 ;  /* 0x0000000607077291 */ /* 0x000fe2000f8e18ff */
[----:B-1----:R-:W-:-:S04]  /*2d00*/  LOP3.LUT R2, R12, UR8, RZ, 0x3c, !PT ;  /* 0x000000080c027c12 */ /* 0x002fc8000f8e3cff */
[----:B------:R-:W-:-:S04]  /*2d10*/  SHF.L.U32 R0, R2, 0x1f, RZ ;  /* 0x0000001f02007819 */ /* 0x000fc800000006ff */
[----:B------:R-:W1:Y:S02]  /*2d20*/  SYNCS.PHASECHK.TRANS64 P0, [UR7+0x80], R0 ;  /* 0x00008000ff0075a7 */ /* 0x000e640008001007 */
[----:B-1----:R-:W-:Y:S05]  /*2d30*/  @P0 EXIT ;  /* 0x000000000000094d */ /* 0x002fea0003800000 */
[----:B------:R-:W-:Y:S02]  /*2d40*/  SHF.L.U32 R2, R2, 0x1f, RZ ;  /* 0x0000001f02027819 */ /* 0x000fe400000006ff */
[----:B------:R-:W-:-:S07]  /*2d50*/  MOV R0, UR7 ;  /* 0x0000000700007c02 */ /* 0x000fce0008000f00 */
.L_x_49:
[----:B-1----:R1:W2:Y:S02]  /*2d60*/  SYNCS.PHASECHK.TRANS64.TRYWAIT P0, [R0+URZ+0x80], R2 ;  /* 0x00008002000075a7 */ /* 0x0022a400080011ff */
[----:B--2---:R-:W-:Y:S05]  /*2d70*/  @!P0 NANOSLEEP.SYNCS 0x989680 ;  /* 0x009896800000895d */ /* 0x004fea0003900000 */
[----:B------:R-:W2:Y:S02]  /*2d80*/  @!P0 SYNCS.PHASECHK.TRANS64 P0, [R0+URZ+0x80], R2 ;  /* 0x00008002000085a7 */ /* 0x000ea400080010ff */
[----:B--2---:R-:W-:Y:S05]  /*2d90*/  @P0 EXIT ;  /* 0x000000000000094d */ /* 0x004fea0003800000 */
[----:B------:R-:W-:Y:S05]  /*2da0*/  BRA `(.L_x_49) ;  /* 0xfffffffc00ec7947 */ /* 0x000fea000383ffff */
.L_x_42:
[----:B------:R-:W-:-:S09]  /*2db0*/  UISETP.NE.AND UP1, UPT, UR10, URZ, UPT ;  /* 0x000000ff0a00728c */ /* 0x000fd2000bf25270 */
[----:B------:R-:W-:Y:S05]  /*2dc0*/  BRA.U UP1, `(.L_x_50) ;  /* 0x0000001501047547 */ /* 0x000fea000b800000 */
[----:B------:R-:W-:Y:S01]  /*2dd0*/  UMOV UR4, 0x40 ;  /* 0x0000004000047882 */ /* 0x000fe20000000000 */
[----:B------:R-:W-:Y:S01]  /*2de0*/  NOP ;  /* 0x0000000000007918 */ /* 0x000fe20000000000 */
[----:B------:R-:W-:Y:S01]  /*2df0*/  ULEA UR5, UR45, UR4, 0x18 ;  /* 0x000000042d057291 */ /* 0x000fe2000f8ec0ff */
[----:B------:R-:W-:Y:S02]  /*2e00*/  UMOV UR6, 0x400 ;  /* 0x0000040000067882 */ /* 0x000fe40000000000 */
[----:B------:R-:W-:-:S06]  /*2e10*/  ULEA UR6, UR45, UR6, 0x18 ;  /* 0x000000062d067291 */ /* 0x000fcc000f8ec0ff */
[----:B------:R-:W1:Y:S02]  /*2e20*/  LDS.U8 R0, [UR5+0x1c] ;  /* 0x00001c05ff007984 */ /* 0x000e640008000000 */
[----:B-1----:R-:W-:-:S13]  /*2e30*/  ISETP.NE.AND P0, PT, R0, RZ, PT ;  /* 0x000000ff0000720c */ /* 0x002fda0003f05270 */
[----:B------:R-:W-:Y:S05]  /*2e40*/  @P0 BRA `(.L_x_51) ;  /* 0x0000000000580947 */ /* 0x000fea0003800000 */
[----:B------:R-:W-:-:S13]  /*2e50*/  ELECT P0, URZ, PT ;  /* 0x0000000000ff782f */ /* 0x000fda0003800000 */
[----:B------:R-:W-:Y:S05]  /*2e60*/  @!P0 BRA `(.L_x_52) ;  /* 0x0000000000608947 */ /* 0x000fea0003800000 */
[----:B------:R-:W-:Y:S01]  /*2e70*/  UMOV UR4, 0x10 ;  /* 0x0000001000047882 */ /* 0x000fe20000000000 */
[----:B------:R-:W-:Y:S01]  /*2e80*/  HFMA2 R0, -RZ, RZ, 0, 5.9604644775390625e-08 ;  /* 0x00000001ff007431 */ /* 0x000fe200000001ff */
[----:B------:R-:W-:-:S03]  /*2e90*/  MOV R2, 0xffff ;  /* 0x0000ffff00027802 */ /* 0x000fc60000000f00 */
[----:B------:R-:W-:Y:S04]  /*2ea0*/  DEPBAR.LE SB1, 0x36 ;  /* 0x00009d800000791a */ /* 0x000fe80000000000 */
[----:B------:R-:W1:Y:S02]  /*2eb0*/  UTCATOMSWS.FIND_AND_SET.ALIGN UP0, UR4, UR4 ;  /* 0x00000004000475e3 */ /* 0x000e640008000800 */
[----:B-1----:R-:W-:Y:S01]  /*2ec0*/  MOV R3, UR4 ;  /* 0x0000000400037c02 */ /* 0x002fe20008000f00 */
[----:B------:R-:W-:Y:S06]  /*2ed0*/  BRA.U UP0, `(.L_x_53) ;  /* 0x0000000100187547 */ /* 0x000fec000b800000 */
.L_x_54:
[----:B------:R-:W-:Y:S05]  /*2ee0*/  NANOSLEEP 0x64 ;  /* 0x000000640000795d */ /* 0x000fea0003800000 */
[----:B------:R-:W-:-:S05]  /*2ef0*/  UMOV UR4, 0x10 ;  /* 0x0000001000047882 */ /* 0x000fca0000000000 */
[----:B------:R-:W-:Y:S04]  /*2f00*/  DEPBAR.LE SB1, 0x36 ;  /* 0x00009d800000791a */ /* 0x000fe80000000000 */
[----:B------:R-:W1:Y:S02]  /*2f10*/  UTCATOMSWS.FIND_AND_SET.ALIGN UP0, UR4, UR4 ;  /* 0x00000004000475e3 */ /* 0x000e640008000800 */
[----:B-1----:R-:W-:Y:S01]  /*2f20*/  MOV R3, UR4 ;  /* 0x0000000400037c02 */ /* 0x002fe20008000f00 */
[----:B------:R-:W-:Y:S05]  /*2f30*/  BRA.U !UP0, `(.L_x_54) ;  /* 0xfffffffd08e87547 */ /* 0x000fea000b83ffff */
.L_x_53:
[-C--:B------:R-:W-:Y:S02]  /*2f40*/  SHF.L.U32 R2, R2, R3.reuse, RZ ;  /* 0x0000000302027219 */ /* 0x080fe400000006ff */
[----:B------:R-:W-:Y:S01]  /*2f50*/  SHF.L.U32 R0, R0, R3, RZ ;  /* 0x0000000300007219 */ /* 0x000fe200000006ff */
[----:B------:R-:W-:Y:S02]  /*2f60*/  IMAD.SHL.U32 R3, R3, 0x20, RZ ;  /* 0x0000002003037824 */ /* 0x000fe400078e00ff */
[----:B------:R1:W-:Y:S04]  /*2f70*/  ATOMS.OR RZ, [UR5+0x14], R2 ;  /* 0x00001402ffff798c */ /* 0x0003e8000b000005 */
[----:B------:R1:W-:Y:S04]  /*2f80*/  ATOMS.OR RZ, [UR5+0x18], R0 ;  /* 0x00001800ffff798c */ /* 0x0003e8000b000005 */
[----:B------:R1:W-:Y:S01]  /*2f90*/  STS [UR6+0x120], R3 ;  /* 0x00012003ff007988 */ /* 0x0003e20008000806 */
[----:B------:R-:W-:Y:S05]  /*2fa0*/  BRA `(.L_x_52) ;  /* 0x0000000000107947 */ /* 0x000fea0003800000 */
.L_x_51:
[----:B------:R-:W-:Y:S02]  /*2fb0*/  MOV R0, 0xffffffff ;  /* 0xffffffff00007802 */ /* 0x000fe40000000f00 */
[----:B------:R-:W-:-:S03]  /*2fc0*/  MOV R2, 0x2ff0 ;  /* 0x00002ff000027802 */ /* 0x000fc60000000f00 */
[----:B------:R1:W-:Y:S04]  /*2fd0*/  STS [UR6+0x120], R0 ;  /* 0x00012000ff007988 */ /* 0x0003e80008000806 */
[----:B-1-3-5:R-:W-:Y:S05]  /*2fe0*/  CALL.REL.NOINC `($__internal_1_$__cuda_sm10x_tcgen05_guardrail_trap_phase_invalid_during_alloc) ;  /* 0x0000005c00247944 */ /* 0x02afea0003c00000 */
.L_x_52:
[----:B------:R-:W-:Y:S05]  /*2ff0*/  WARPSYNC.ALL ;  /* 0x0000000000007948 */ /* 0x000fea0003800000 */
[----:B------:R-:W2:Y:S01]  /*3000*/  S2UR UR4, SR_CgaCtaId ;  /* 0x00000000000479c3 */ /* 0x000ea20000008800 */
[----:B------:R-:W-:Y:S01]  /*3010*/  UMOV UR70, 0x400 ;  /* 0x0000040000467882 */ /* 0x000fe20000000000 */
[----:B------:R-:W-:-:S06]  /*3020*/  NOP ;  /* 0x0000000000007918 */ /* 0x000fcc0000000000 */
[----:B------:R-:W-:Y:S06]  /*3030*/  BAR.ARV 0x6, 0xa0 ;  /* 0x0182800000007b1d */ /* 0x000fec0000002000 */
[----:B------:R-:W4:Y:S01]  /*3040*/  LDCU UR5, c[0x0][0x38c] ;  /* 0x00007180ff0577ac */ /* 0x000f220008000800 */
[----:B------:R-:W-:Y:S01]  /*3050*/  IMAD.MOV.U32 R11, RZ, RZ, 0x1 ;  /* 0x00000001ff0b7424 */ /* 0x000fe200078e00ff */
[----:B------:R-:W-:Y:S01]  /*3060*/  CS2R R8, SRZ ;  /* 0x0000000000087805 */ /* 0x000fe2000001ff00 */
[----:B------:R-:W-:Y:S01]  /*3070*/  IMAD.MOV.U32 R10, RZ, RZ, RZ ;  /* 0x000000ffff0a7224 */ /* 0x000fe200078e00ff */
[----:B------:R-:W3:Y:S01]  /*3080*/  LDCU UR7, c[0x0][0x38c] ;  /* 0x00007180ff0777ac */ /* 0x000ee20008000800 */
[----:B------:R-:W-:Y:S01]  /*3090*/  UMOV UR9, URZ ;  /* 0x000000ff00097c82 */ /* 0x000fe20008000000 */
[----:B------:R-:W-:Y:S01]  /*30a0*/  UMOV UR76, 0x0 ;  /* 0x00000000004c7882 */ /* 0x000fe20000000000 */
[----:B--2---:R-:W-:Y:S01]  /*30b0*/  ULEA UR70, UR4, UR70, 0x18 ;  /* 0x0000004604467291 */ /* 0x004fe2000f8ec0ff */
[----:B------:R-:W-:-:S02]  /*30c0*/  UMOV UR77, 0x8100910 ;  /* 0x08100910004d7882 */ /* 0x000fc40000000000 */
[----:B------:R-:W-:Y:S01]  /*30d0*/  UMOV UR4, URZ ;  /* 0x000000ff00047c82 */ /* 0x000fe20008000000 */
[----:B------:R-:W-:Y:S01]  /*30e0*/  UIADD3 UR6, UPT, UPT, UR70, 0x28400, URZ ;  /* 0x0002840046067890 */ /* 0x000fe2000fffe0ff */
[----:B------:R-:W-:Y:S01]  /*30f0*/  IMAD.U32 R15, RZ, RZ, UR4 ;  /* 0x00000004ff0f7e24 */ /* 0x000fe2000f8e00ff */
[----:B------:R-:W-:Y:S01]  /*3100*/  UMOV UR74, 0x0 ;  /* 0x00000000004a7882 */ /* 0x000fe20000000000 */
[----:B------:R-:W-:Y:S01]  /*3110*/  UMOV UR75, 0x8100910 ;  /* 0x08100910004b7882 */ /* 0x000fe20000000000 */
[----:B----4-:R-:W-:Y:S01]  /*3120*/  UIADD3 UR5, UPT, UPT, UR5, 0x7f, URZ ;  /* 0x0000007f05057890 */ /* 0x010fe2000fffe0ff */
[----:B-1----:R-:W1:Y:S03]  /*3130*/  LDS R0, [UR70+0x120] ;  /* 0x00012046ff007984 */ /* 0x002e660008000800 */
[----:B------:R-:W-:Y:S02]  /*3140*/  USHF.R.S32.HI UR4, URZ, 0x1f, UR5 ;  /* 0x0000001fff047899 */ /* 0x000fe40008011405 */
[----:B---3--:R-:W-:-:S02]  /*3150*/  UISETP.GE.AND UP3, UPT, UR7, 0x1, UPT ;  /* 0x000000010700788c */ /* 0x008fc4000bf66270 */
[----:B------:R-:W-:Y:S02]  /*3160*/  ULEA.HI UR4, UR4, UR5, URZ, 0x7 ;  /* 0x0000000504047291 */ /* 0x000fe4000f8f38ff */
[----:B------:R-:W-:Y:S02]  /*3170*/  UIADD3 UR5, UPT, UPT, UR70, 0x8400, URZ ;  /* 0x0000840046057890 */ /* 0x000fe4000fffe0ff */
[----:B------:R-:W-:Y:S02]  /*3180*/  USHF.R.S32.HI UR8, URZ, 0x7, UR4 ;  /* 0x00000007ff087899 */ /* 0x000fe40008011404 */
[----:B------:R-:W-:Y:S02]  /*3190*/  USHF.R.U32.HI UR4, URZ, 0x4, UR6 ;  /* 0x00000004ff047899 */ /* 0x000fe40008011606 */
[----:B------:R-:W-:Y:S02]  /*31a0*/  UISETP.LT.AND UP0, UPT, UR8, 0x1, UPT ;  /* 0x000000010800788c */ /* 0x000fe4000bf01270 */
[----:B------:R-:W-:Y:S01]  /*31b0*/  IMAD.U32 R12, RZ, RZ, UR8 ;  /* 0x00000008ff0c7e24 */ /* 0x000fe2000f8e00ff */
[----:B------:R-:W-:-:S02]  /*31c0*/  ULOP3.LUT UR4, UR4, 0x3fff, URZ, 0xc0, !UPT ;  /* 0x00003fff04047892 */ /* 0x000fc4000f8ec0ff */
[----:B------:R-:W-:Y:S02]  /*31d0*/  USEL UR6, UR8, 0x1, !UP0 ;  /* 0x0000000108067887 */ /* 0x000fe4000c000000 */
[----:B------:R-:W-:Y:S02]  /*31e0*/  ULOP3.LUT UR73, UR4, 0x10000, URZ, 0xfc, !UPT ;  /* 0x0001000004497892 */ /* 0x000fe4000f8efcff */
[----:B------:R-:W-:Y:S02]  /*31f0*/  UIADD3 UR4, UPT, UPT, -UR6, URZ, URZ ;  /* 0x000000ff06047290 */ /* 0x000fe4000fffe1ff */
[----:B------:R-:W-:-:S04]  /*3200*/  USHF.R.U32.HI UR5, URZ, 0x4, UR5 ;  /* 0x00000004ff057899 */ /* 0x000fc80008011605 */
[----:B------:R-:W-:Y:S01]  /*3210*/  ULOP3.LUT UR5, UR5, 0x3fff, URZ, 0xc0, !UPT ;  /* 0x00003fff05057892 */ /* 0x000fe2000f8ec0ff */
[----:B------:R-:W-:-:S03]  /*3220*/  MOV R14, UR4 ;  /* 0x00000004000e7c02 */ /* 0x000fc60008000f00 */
[----:B------:R-:W-:Y:S01]  /*3230*/  ULOP3.LUT UR72, UR5, 0x10000, URZ, 0xfc, !UPT ;  /* 0x0001000005487892 */ /* 0x000fe2000f8efcff */
[----:B-1----:R-:W-:-:S13]  /*3240*/  R2UR UR8, R0 ;  /* 0x00000000000872ca */ /* 0x002fda00000e0000 */
[----:B------:R-:W-:-:S07]  /*3250*/  MOV R16, UR8 ;  /* 0x0000000800107c02 */ /* 0x000fce0008000f00 */
.L_x_61:
[----:B------:R-:W-:Y:S02]  /*3260*/  LEA R0, R10, UR70, 0x3 ;  /* 0x000000460a007c11 */ /* 0x000fe4000f8e18ff */
[----:B------:R-:W-:Y:S02]  /*3270*/  SHF.L.U32 R2, R9, 0x1f, RZ ;  /* 0x0000001f09027819 */ /* 0x000fe400000006ff */
[----:B------:R-:W-:Y:S01]  /*3280*/  PLOP3.LUT P0, PT, PT, PT, UP3, 0x80, 0x8 ;  /* 0x000000000008781c */ /* 0x000fe20003f0f038 */
[----:B------:R-:W-:Y:S01]  /*3290*/  VIADD R3, R0, 0x80 ;  /* 0x0000008000037836 */ /* 0x000fe20000000000 */
[----:B-1----:R-:W1:Y:S02]  /*32a0*/  SYNCS.PHASECHK.TRANS64.TRYWAIT P1, [R0+URZ+0x70], R2 ;  /* 0x00007002000075a7 */ /* 0x002e6400080211ff */
[----:B-1----:R-:W-:Y:S09]  /*32b0*/  @!P1 BRA `(.L_x_55) ;  /* 0x00000050006c9947 */ /* 0x002ff20003800000 */
.L_x_144:
[----:B------:R-:W-:Y:S01]  /*32c0*/  LEA R4, R10, UR70, 0x4 ;  /* 0x000000460a047c11 */ /* 0x000fe2000f8e20ff */
[----:B------:R-:W-:Y:S01]  /*32d0*/  @UP3 ULEA UR4, UR9, UR70, 0x3 ;  /* 0x0000004609043291 */ /* 0x000fe2000f8e18ff */
[----:B------:R-:W-:Y:S02]  /*32e0*/  R2UR UR5, R15 ;  /* 0x000000000f0572ca */ /* 0x000fe400000e0000 */
[----:B------:R-:W-:Y:S02]  /*32f0*/  PLOP3.LUT P2, PT, PT, PT, PT, 0x80, 0x8 ;  /* 0x000000000008781c */ /* 0x000fe40003f4f070 */
[----:B------:R-:W2:Y:S01]  /*3300*/  LDS.128 R4, [R4+0x100] ;  /* 0x0001000004047984 */ /* 0x000ea20000000c00 */
[----:B------:R-:W-:Y:S02]  /*3310*/  PRMT R3, RZ, 0x654, R3 ;  /* 0x00000654ff037816 */ /* 0x000fe40000000003 */
[----:B-1----:R-:W-:Y:S01]  /*3320*/  @P0 SHF.L.U32 R2, R8, 0x1f, RZ ;  /* 0x0000001f08020819 */ /* 0x002fe200000006ff */
[----:B------:R-:W-:Y:S01]  /*3330*/  @!PT LDS RZ, [RZ] ;  /* 0x00000000fffff984 */ /* 0x000fe20000000800 */
[----:B------:R-:W-:Y:S01]  /*3340*/  @!PT LDS RZ, [RZ] ;  /* 0x00000000fffff984 */ /* 0x000fe20000000800 */
[----:B------:R-:W-:Y:S01]  /*3350*/  @!PT LDS RZ, [RZ] ;  /* 0x00000000fffff984 */ /* 0x000fe20000000800 */
[----:B------:R-:W-:Y:S01]  /*3360*/  @!PT LDS RZ, [RZ] ;  /* 0x00000000fffff984 */ /* 0x000fe20000000800 */
[----:B------:R1:W-:Y:S06]  /*3370*/  MEMBAR.ALL.CTA ;  /* 0x0000000000007992 */ /* 0x0003ec0000008000 */
[----:B-1----:R-:W1:Y:S01]  /*3380*/  FENCE.VIEW.ASYNC.S ;  /* 0x00000000000073c6 */ /* 0x002e620000000000 */
[----:B------:R-:W-:-:S02]  /*3390*/  SHF.L.U32 R0, R11, 0x1f, RZ ;  /* 0x0000001f0b007819 */ /* 0x000fc400000006ff */
[----:B------:R-:W-:Y:S01]  /*33a0*/  R2UR UR6, R16 ;  /* 0x00000000100672ca */ /* 0x000fe200000e0000 */
[----:B------:R-:W-:-:S06]  /*33b0*/  ULEA UR7, UR5, UR70, 0x3 ;  /* 0x0000004605077291 */ /* 0x000fcc000f8e18ff */
[----:B------:R-:W-:-:S06]  /*33c0*/  IMAD.U32 R13, RZ, RZ, UR7 ;  /* 0x00000007ff0d7e24 */ /* 0x000fcc000f8e00ff */
[----:B------:R-:W-:Y:S01]  /*33d0*/  ULEA UR8, UR5, UR6, 0x6 ;  /* 0x0000000605087291 */ /* 0x000fe2000f8e30ff */
[----:B-1----:R1:W-:Y:S01]  /*33e0*/  SYNCS.ARRIVE.TRANS64.RED.A1T0 RZ, [R3+URZ], RZ ;  /* 0x000000ff03ff79a7 */ /* 0x0023e200081004ff */
[----:B------:R1:W3:Y:S01]  /*33f0*/  @P0 SYNCS.PHASECHK.TRANS64.TRYWAIT P2, [UR4], R2 ;  /* 0x00000002ff0005a7 */ /* 0x0002e20008041104 */
[----:B--2---:R-:W-:Y:S01]  /*3400*/  LOP3.LUT P1, RZ, R6, 0x1, RZ, 0xc0, !PT ;  /* 0x0000000106ff7812 */ /* 0x004fe2000782c0ff */
[----:B------:R-:W2:Y:S02]  /*3410*/  SYNCS.PHASECHK.TRANS64.TRYWAIT P0, [UR7+0xb0], R0 ;  /* 0x0000b000ff0075a7 */ /* 0x000ea40008001107 */
[----:B-123--:R-:W-:Y:S10]  /*3420*/  @!P0 BRA `(.L_x_56) ;  /* 0x0000005000248947 */ /* 0x00eff40003800000 */
.L_x_146:
[----:B------:R-:W-:Y:S01]  /*3430*/  IADD3 R10, PT, PT, R10, 0x1, RZ ;  /* 0x000000010a0a7810 */ /* 0x000fe20007ffe0ff */
[----:B------:R-:W-:Y:S06]  /*3440*/  BRA.U !UP3, `(.L_x_57) ;  /* 0x000000050bec7547 */ /* 0x000fec000b800000 */
[----:B------:R-:W-:Y:S01]  /*3450*/  R2UR UR69, R14 ;  /* 0x000000000e4572ca */ /* 0x000fe200000e0000 */
[----:B------:R-:W-:Y:S01]  /*3460*/  UPLOP3.LUT UP4, UPT, UPT, UPT, UPT, 0x40, 0x4 ;  /* 0x000000000004789c */ /* 0x000fe20003f8e870 */
[----:B------:R-:W-:Y:S01]  /*3470*/  R2UR UR68, R12 ;  /* 0x000000000c4472ca */ /* 0x000fe200000e0000 */
[----:B------:R-:W-:-:S14]  /*3480*/  UMOV UR7, UR9 ;  /* 0x0000000900077c82 */ /* 0x000fdc0008000000 */
.L_x_60:
[----:B------:R-:W-:Y:S02]  /*3490*/  UIADD3 UR69, UPT, UPT, UR69, 0x1, URZ ;  /* 0x0000000145457890 */ /* 0x000fe4000fffe0ff */
[----:B--2---:R-:W-:Y:S02]  /*34a0*/  ULEA UR5, UR7, UR70, 0x3 ;  /* 0x0000004607057291 */ /* 0x004fe4000f8e18ff */
[----:B------:R-:W-:Y:S01]  /*34b0*/  UISETP.NE.AND UP0, UPT, UR69, URZ, UPT ;  /* 0x000000ff4500728c */ /* 0x000fe2000bf05270 */
[----:B------:R-:W-:Y:S10]  /*34c0*/  @P2 BRA `(.L_x_58) ;  /* 0x00000000000c2947 */ /* 0x000ff40003800000 */
[----:B-1----:R-:W-:Y:S04]  /*34d0*/  SHF.L.U32 R2, R8, 0x1f, RZ ;  /* 0x0000001f08027819 */ /* 0x002fe800000006ff */
[----:B------:R-:W1:Y:S02]  /*34e0*/  SYNCS.PHASECHK.TRANS64.TRYWAIT P0, [UR5], R2 ;  /* 0x00000002ff0075a7 */ /* 0x000e640008001105 */
[----:B-1----:R-:W-:Y:S05]  /*34f0*/  @!P0 BRA `(.L_x_59) ;  /* 0x00000050000c8947 */ /* 0x002fea0003800000 */
.L_x_58:
[----:B------:R-:W-:Y:S01]  /*3500*/  UISETP.NE.AND UP1, UPT, UR68, 0x1, UPT ;  /* 0x000000014400788c */ /* 0x000fe2000bf25270 */
[----:B------:R-:W-:Y:S01]  /*3510*/  PLOP3.LUT P2, PT, PT, PT, PT, 0x80, 0x8 ;  /* 0x000000000008781c */ /* 0x000fe20003f4f070 */
[----:B------:R-:W-:Y:S01]  /*3520*/  UIADD3 UR9, UPT, UPT, UR7, 0x1, URZ ;  /* 0x0000000107097890 */ /* 0x000fe2000fffe0ff */
[----:B------:R-:W-:Y:S01]  /*3530*/  MOV.SPILL R3, UR75 ;  /* 0x0000004b00037c02 */ /* 0x000fe20009000f00 */
[----:B------:R-:W-:Y:S01]  /*3540*/  UIADD3 UR71, UPT, UPT, UR5, 0x10, URZ ;  /* 0x0000001005477890 */ /* 0x000fe2000fffe0ff */
[----:B-1----:R-:W-:Y:S01]  /*3550*/  MOV.SPILL R2, UR74 ;  /* 0x0000004a00027c02 */ /* 0x002fe20009000f00 */
[----:B------:R-:W-:Y:S01]  /*3560*/  UISETP.NE.AND UP2, UPT, UR9, 0x2, UPT ;  /* 0x000000020900788c */ /* 0x000fe2000bf45270 */
[----:B------:R-:W-:Y:S01]  /*3570*/  PLOP3.LUT P0, PT, PT, PT, UP1, 0x80, 0x8 ;  /* 0x000000000008781c */ /* 0x000fe20003f0f018 */
[----:B------:R-:W-:Y:S02]  /*3580*/  ULEA UR6, UR7, UR73, 0xb ;  /* 0x0000004907067291 */ /* 0x000fe4000f8e58ff */
[----:B------:R-:W-:Y:S02]  /*3590*/  USEL UR5, URZ, 0x1, UP2 ;  /* 0x00000001ff057887 */ /* 0x000fe40009000000 */
[----:B------:R-:W-:Y:S02]  /*35a0*/  USEL UR9, UR9, URZ, UP2 ;  /* 0x000000ff09097287 */ /* 0x000fe40009000000 */
[----:B------:R-:W-:Y:S02]  /*35b0*/  ULEA UR4, UR7, UR72, 0xc ;  /* 0x0000004807047291 */ /* 0x000fe4000f8e60ff */
[----:B------:R-:W-:Y:S01]  /*35c0*/  @UP1 ULEA UR7, UR9, UR70, 0x3 ;  /* 0x0000004609071291 */ /* 0x000fe2000f8e18ff */
[----:B------:R-:W-:Y:S01]  /*35d0*/  LOP3.LUT R8, R8, UR5, RZ, 0x3c, !PT ;  /* 0x0000000508087c12 */ /* 0x000fe2000f8e3cff */
[----:B------:R-:W-:Y:S02]  /*35e0*/  UIADD3 UR20, UPT, UPT, UR6, 0x2, URZ ;  /* 0x0000000206147890 */ /* 0x000fe4000fffe0ff */
[----:B------:R-:W-:Y:S01]  /*35f0*/  UIADD3 UR18, UPT, UPT, UR4, 0x2, URZ ;  /* 0x0000000204127890 */ /* 0x000fe2000fffe0ff */
[----:B------:R-:W-:Y:S01]  /*3600*/  @P0 SHF.L.U32 R0, R8, 0x1f, RZ ;  /* 0x0000001f08000819 */ /* 0x000fe200000006ff */
[----:B------:R-:W-:Y:S02]  /*3610*/  UIADD3 UR14, UPT, UPT, UR6, 0x4, URZ ;  /* 0x00000004060e7890 */ /* 0x000fe4000fffe0ff */
[----:B------:R-:W-:Y:S01]  /*3620*/  UIADD3 UR12, UPT, UPT, UR4, 0x4, URZ ;  /* 0x00000004040c7890 */ /* 0x000fe2000fffe0ff */
[----:B------:R2:W3:Y:S01]  /*3630*/  @P0 SYNCS.PHASECHK.TRANS64.TRYWAIT P2, [UR7], R0 ;  /* 0x00000000ff0005a7 */ /* 0x0004e20008041107 */
[----:B------:R-:W-:Y:S02]  /*3640*/  UIADD3 UR66, UPT, UPT, UR6, 0x6, URZ ;  /* 0x0000000606427890 */ /* 0x000fe4000fffe0ff */
        /* <DEDUP_REMOVED lines=24> */
[----:B------:R-:W-:Y:S01]  /*37d0*/  UIADD3 UR68, UPT, UPT, UR68, -0x1, URZ ;  /* 0xffffffff44447890 */ /* 0x000fe2000fffe0ff */
[----:B------:R-:W-:Y:S01]  /*37e0*/  UMOV UR7, 0x40004040 ;  /* 0x4000404000077882 */ /* 0x000fe20000000000 */
[----:B------:R-:W-:Y:S01]  /*37f0*/  UMOV UR74, 0x0 ;  /* 0x00000000004a7882 */ /* 0x000fe20000000000 */
[----:B------:R-:W-:Y:S01]  /*3800*/  UMOV UR75, 0x8100910 ;  /* 0x08100910004b7882 */ /* 0x000fe20000000000 */
[----:B------:R-:W-:Y:S01]  /*3810*/  UMOV UR5, 0x40004040 ;  /* 0x4000404000057882 */ /* 0x000fe20000000000 */
[----:B------:R-:W-:Y:S01]  /*3820*/  UMOV UR21, 0x40004040 ;  /* 0x4000404000157882 */ /* 0x000fe20000000000 */
[----:B------:R1:W-:Y:S01]  /*3830*/  UTCHMMA gdesc[UR4], gdesc[UR6], tmem[UR8], tmem[UR74], idesc[UR75], UP4 ;  /* 0x00ff4a06040075ea */ /* 0x0003e2000a000008 */
[----:B------:R-:W-:Y:S01]  /*3840*/  UPLOP3.LUT UP4, UPT, UPT, UPT, UPT, 0x80, 0x8 ;  /* 0x000000000008789c */ /* 0x000fe20003f8f070 */
[----:B------:R-:W-:Y:S01]  /*3850*/  UMOV UR19, 0x40004040 ;  /* 0x4000404000137882 */ /* 0x000fe20000000000 */
[----:B------:R-:W-:Y:S01]  /*3860*/  UMOV UR15, 0x40004040 ;  /* 0x40004040000f7882 */ /* 0x000fe20000000000 */
[----:B------:R4:W-:Y:S01]  /*3870*/  UTCHMMA gdesc[UR18], gdesc[UR20], tmem[UR8], tmem[UR74], idesc[UR75], UPT ;  /* 0x00ff4a14120075ea */ /* 0x0009e2000b800008 */
[----:B------:R-:W-:Y:S01]  /*3880*/  UMOV UR13, 0x40004040 ;  /* 0x40004040000d7882 */ /* 0x000fe20000000000 */
        /* <DEDUP_REMOVED lines=18> */
[----:B-1----:R-:W-:Y:S01]  /*39b0*/  UIADD3 UR4, UPT, UPT, UR4, 0xc06, URZ ;  /* 0x00000c0604047890 */ /* 0x002fe2000fffe0ff */
[----:B------:R-:W-:Y:S01]  /*39c0*/  UMOV UR6, 0x0 ;  /* 0x0000000000067882 */ /* 0x000fe20000000000 */
[----:B------:R-:W-:Y:S01]  /*39d0*/  UMOV UR7, 0x8100910 ;  /* 0x0810091000077882 */ /* 0x000fe20000000000 */
[----:B------:R-:W-:Y:S01]  /*39e0*/  UMOV UR31, 0x40004040 ;  /* 0x40004040001f7882 */ /* 0x000fe20000000000 */
[----:B----4-:R-:W-:Y:S01]  /*39f0*/  UMOV UR20, 0x0 ;  /* 0x0000000000147882 */ /* 0x010fe20000000000 */
[----:B------:R-:W-:Y:S01]  /*3a00*/  UMOV UR21, 0x8100910 ;  /* 0x0810091000157882 */ /* 0x000fe20000000000 */
[----:B------:R-:W-:Y:S01]  /*3a10*/  R2UR.FILL UR75, R3 ;  /* 0x00000000034b72ca */ /* 0x000fe200004e0000 */
[----:B------:R1:W-:Y:S01]  /*3a20*/  UTCHMMA gdesc[UR12], gdesc[UR14], tmem[UR8], tmem[UR20], idesc[UR21], UPT ;  /* 0x00ff140e0c0075ea */ /* 0x0003e2000b800008 */
[----:B------:R-:W-:Y:S01]  /*3a30*/  R2UR.FILL UR74, R2 ;  /* 0x00000000024a72ca */ /* 0x000fe200004e0000 */
[----:B------:R-:W-:Y:S01]  /*3a40*/  UTCHMMA gdesc[UR64], gdesc[UR66], tmem[UR8], tmem[UR20], idesc[UR21], UPT ;  /* 0x00ff1442400075ea */ /* 0x000fe2000b800008 */
[----:B------:R-:W-:Y:S01]  /*3a50*/  UTCHMMA gdesc[UR60], gdesc[UR62], tmem[UR8], tmem[UR20], idesc[UR21], UPT ;  /* 0x00ff143e3c0075ea */ /* 0x000fe2000b800008 */
[----:B------:R-:W-:Y:S01]  /*3a60*/  UMOV UR18, 0x0 ;  /* 0x0000000000127882 */ /* 0x000fe20000000000 */
[----:B------:R-:W-:Y:S01]  /*3a70*/  UMOV UR19, 0x8100910 ;  /* 0x0810091000137882 */ /* 0x000fe20000000000 */
[----:B------:R-:W-:Y:S01]  /*3a80*/  UMOV UR29, 0x40004040 ;  /* 0x40004040001d7882 */ /* 0x000fe20000000000 */
[----:B------:R-:W-:Y:S01]  /*3a90*/  UTCHMMA gdesc[UR56], gdesc[UR58], tmem[UR8], tmem[UR18], idesc[UR19], UPT ;  /* 0x00ff123a380075ea */ /* 0x000fe2000b800008 */
[----:B------:R-:W-:Y:S01]  /*3aa0*/  UTCHMMA gdesc[UR52], gdesc[UR54], tmem[UR8], tmem[UR18], idesc[UR19], UPT ;  /* 0x00ff1236340075ea */ /* 0x000fe2000b800008 */
[----:B------:R-:W-:Y:S01]  /*3ab0*/  UTCHMMA gdesc[UR48], gdesc[UR50], tmem[UR8], tmem[UR18], idesc[UR19], UPT ;  /* 0x00ff1232300075ea */ /* 0x000fe2000b800008 */
[----:B------:R-:W-:Y:S01]  /*3ac0*/  UTCHMMA gdesc[UR44], gdesc[UR46], tmem[UR8], tmem[UR6], idesc[UR7], UPT ;  /* 0x00ff062e2c0075ea */ /* 0x000fe2000b800008 */
[----:B------:R-:W-:Y:S01]  /*3ad0*/  UTCHMMA gdesc[UR40], gdesc[UR42], tmem[UR8], tmem[UR6], idesc[UR7], UPT ;  /* 0x00ff062a280075ea */ /* 0x000fe2000b800008 */
[----:B------:R-:W-:Y:S01]  /*3ae0*/  UTCHMMA gdesc[UR36], gdesc[UR38], tmem[UR8], tmem[UR18], idesc[UR19], UPT ;  /* 0x00ff1226240075ea */ /* 0x000fe2000b800008 */
[----:B------:R-:W-:Y:S01]  /*3af0*/  UMOV UR27, 0x40004040 ;  /* 0x40004040001b7882 */ /* 0x000fe20000000000 */
[----:B------:R-:W-:Y:S01]  /*3b00*/  UMOV UR25, 0x40004040 ;  /* 0x4000404000197882 */ /* 0x000fe20000000000 */
[----:B------:R-:W-:Y:S01]  /*3b10*/  UMOV UR23, 0x40004040 ;  /* 0x4000404000177882 */ /* 0x000fe20000000000 */
[----:B------:R-:W-:Y:S01]  /*3b20*/  UMOV UR17, 0x40004040 ;  /* 0x4000404000117882 */ /* 0x000fe20000000000 */
[----:B------:R-:W-:Y:S01]  /*3b30*/  UMOV UR11, 0x40004040 ;  /* 0x40004040000b7882 */ /* 0x000fe20000000000 */
[----:B-1----:R-:W-:Y:S01]  /*3b40*/  UMOV UR14, 0x0 ;  /* 0x00000000000e7882 */ /* 0x002fe20000000000 */
[----:B------:R-:W-:Y:S01]  /*3b50*/  UMOV UR15, 0x8100910 ;  /* 0x08100910000f7882 */ /* 0x000fe20000000000 */
[----:B------:R-:W-:Y:S01]  /*3b60*/  UMOV UR12, 0x0 ;  /* 0x00000000000c7882 */ /* 0x000fe20000000000 */
[----:B------:R-:W-:Y:S01]  /*3b70*/  UMOV UR13, 0x8100910 ;  /* 0x08100910000d7882 */ /* 0x000fe20000000000 */
[----:B------:R-:W-:Y:S01]  /*3b80*/  UTCHMMA gdesc[UR32], gdesc[UR34], tmem[UR8], tmem[UR14], idesc[UR15], UPT ;  /* 0x00ff0e22200075ea */ /* 0x000fe2000b800008 */
[----:B------:R-:W-:Y:S01]  /*3b90*/  UTCHMMA gdesc[UR28], gdesc[UR30], tmem[UR8], tmem[UR12], idesc[UR13], UPT ;  /* 0x00ff0c1e1c0075ea */ /* 0x000fe2000b800008 */
[----:B------:R1:W-:Y:S01]  /*3ba0*/  UTCHMMA gdesc[UR24], gdesc[UR26], tmem[UR8], tmem[UR6], idesc[UR7], UPT ;  /* 0x00ff061a180075ea */ /* 0x0003e2000b800008 */
[----:B------:R2:W-:Y:S01]  /*3bb0*/  UTCHMMA gdesc[UR16], gdesc[UR22], tmem[UR8], tmem[UR76], idesc[UR77], UPT ;  /* 0x00ff4c16100075ea */ /* 0x0005e2000b800008 */
[----:B------:R2:W-:Y:S01]  /*3bc0*/  UTCHMMA gdesc[UR4], gdesc[UR10], tmem[UR8], tmem[UR74], idesc[UR75], UPT ;  /* 0x00ff4a0a040075ea */ /* 0x0005e2000b800008 */
[----:B------:R2:W-:Y:S01]  /*3bd0*/  UTCBAR [UR71], URZ ;  /* 0x000000ff470073e9 */ /* 0x0005e200080000ff */
[----:B-1----:R-:W-:Y:S01]  /*3be0*/  UMOV UR7, UR9 ;  /* 0x0000000900077c82 */ /* 0x002fe20008000000 */
[----:B---3--:R-:W-:Y:S05]  /*3bf0*/  BRA.U UP0, `(.L_x_60) ;  /* 0xfffffff900247547 */ /* 0x008fea000b83ffff */
.L_x_57:
[----:B--2---:R-:W-:Y:S02]  /*3c00*/  R2UR UR4, R15 ;  /* 0x000000000f0472ca */ /* 0x004fe400000e0000 */
[----:B------:R-:W-:Y:S02]  /*3c10*/  R2UR UR5, R13 ;  /* 0x000000000d0572ca */ /* 0x000fe400000e0000 */
[----:B------:R-:W-:-:S04]  /*3c20*/  ISETP.NE.AND P0, PT, R10, 0x2, PT ;  /* 0x000000020a00780c */ /* 0x000fc80003f05270 */
[----:B-1----:R-:W-:Y:S02]  /*3c30*/  SEL R0, RZ, 0x1, P0 ;  /* 0x00000001ff007807 */ /* 0x002fe40000000000 */
[----:B------:R-:W-:Y:S02]  /*3c40*/  SEL R10, R10, RZ, P0 ;  /* 0x000000ff0a0a7207 */ /* 0x000fe40000000000 */
[----:B------:R-:W-:Y:S01]  /*3c50*/  LOP3.LUT R9, R9, R0, RZ, 0x3c, !PT ;  /* 0x0000000009097212 */ /* 0x000fe200078e3cff */
[----:B------:R-:W-:Y:S02]  /*3c60*/  UIADD3 UR4, UPT, UPT, UR4, 0x1, URZ ;  /* 0x0000000104047890 */ /* 0x000fe4000fffe0ff */
[----:B------:R-:W-:Y:S02]  /*3c70*/  UIADD3 UR5, UPT, UPT, UR5, 0x90, URZ ;  /* 0x0000009005057890 */ /* 0x000fe4000fffe0ff */
[----:B------:R-:W-:-:S04]  /*3c80*/  UISETP.NE.AND UP0, UPT, UR4, 0x4, UPT ;  /* 0x000000040400788c */ /* 0x000fc8000bf05270 */
[----:B------:R-:W-:Y:S02]  /*3c90*/  USEL UR6, URZ, 0x1, UP0 ;  /* 0x00000001ff067887 */ /* 0x000fe40008000000 */
[----:B------:R-:W-:Y:S01]  /*3ca0*/  USEL UR4, UR4, URZ, UP0 ;  /* 0x000000ff04047287 */ /* 0x000fe20008000000 */
[----:B------:R1:W-:Y:S03]  /*3cb0*/  UTCBAR [UR5], URZ ;  /* 0x000000ff050073e9 */ /* 0x0003e600080000ff */
[----:B------:R-:W-:Y:S02]  /*3cc0*/  LOP3.LUT R11, R11, UR6, RZ, 0x3c, !PT ;  /* 0x000000060b0b7c12 */ /* 0x000fe4000f8e3cff */
[----:B------:R-:W-:Y:S01]  /*3cd0*/  IMAD.U32 R15, RZ, RZ, UR4 ;  /* 0x00000004ff0f7e24 */ /* 0x000fe2000f8e00ff */
[----:B------:R-:W-:Y:S06]  /*3ce0*/  @P1 BRA `(.L_x_61) ;  /* 0xfffffff4005c1947 */ /* 0x000fec000383ffff */
[----:B------:R-:W2:Y:S01]  /*3cf0*/  S2UR UR8, SR_CgaCtaId ;  /* 0x00000000000879c3 */ /* 0x000ea20000008800 */
[----:B-1----:R-:W-:Y:S02]  /*3d00*/  R2UR UR5, R15 ;  /* 0x000000000f0572ca */ /* 0x002fe400000e0000 */
[----:B------:R-:W-:Y:S01]  /*3d10*/  ELECT P0, URZ, PT ;  /* 0x0000000000ff782f */ /* 0x000fe20003800000 */
[----:B------:R-:W-:Y:S01]  /*3d20*/  IMAD.MOV.U32 R0, RZ, RZ, 0x1 ;  /* 0x00000001ff007424 */ /* 0x000fe200078e00ff */
[----:B------:R-:W-:Y:S01]  /*3d30*/  UIADD3 UR70, UPT, UPT, UR70, 0xb0, URZ ;  /* 0x000000b046467890 */ /* 0x000fe2000fffe0ff */
[----:B------:R-:W-:Y:S01]  /*3d40*/  SHF.L.U32 R2, R11, 0x1f, RZ ;  /* 0x0000001f0b027819 */ /* 0x000fe200000006ff */
[----:B------:R-:W-:Y:S01]  /*3d50*/  UMOV UR4, 0x40 ;  /* 0x0000004000047882 */ /* 0x000fe20000000000 */
[----:B------:R-:W-:Y:S01]  /*3d60*/  UVIRTCOUNT.DEALLOC.SMPOOL 0x80 ;  /* 0x000000800000784c */ /* 0x000fe20000000000 */
[----:B--2---:R-:W-:-:S05]  /*3d70*/  ULEA UR8, UR8, UR4, 0x18 ;  /* 0x0000000408087291 */ /* 0x004fca000f8ec0ff */
[----:B------:R-:W-:-:S04]  /*3d80*/  ULEA UR4, UR5, UR70, 0x3 ;  /* 0x0000004605047291 */ /* 0x000fc8000f8e18ff */
[----:B------:R1:W-:Y:S05]  /*3d90*/  @P0 STS.U8 [UR8+0x1c], R0 ;  /* 0x00001c00ff000988 */ /* 0x0003ea0008000008 */
[----:B------:R-:W2:Y:S02]  /*3da0*/  SYNCS.PHASECHK.TRANS64.TRYWAIT P0, [UR4], R2 ;  /* 0x00000002ff0075a7 */ /* 0x000ea40008001104 */
[----:B-12---:R-:W-:Y:S05]  /*3db0*/  @!P0 BRA `(.L_x_62) ;  /* 0x0000004400f48947 */ /* 0x006fea0003800000 */
.L_x_149:
[----:B------:R-:W-:-:S13]  /*3dc0*/  R2UR UR4, R15 ;  /* 0x000000000f0472ca */ /* 0x000fda00000e0000 */
[----:B------:R-:W-:-:S04]  /*3dd0*/  UIADD3 UR4, UPT, UPT, UR4, 0x1, URZ ;  /* 0x0000000104047890 */ /* 0x000fc8000fffe0ff */
[----:B------:R-:W-:-:S04]  /*3de0*/  UISETP.NE.AND UP0, UPT, UR4, 0x4, UPT ;  /* 0x000000040400788c */ /* 0x000fc8000bf05270 */
[----:B------:R-:W-:Y:S02]  /*3df0*/  USEL UR6, URZ, 0x1, UP0 ;  /* 0x00000001ff067887 */ /* 0x000fe40008000000 */
[----:B------:R-:W-:-:S04]  /*3e00*/  USEL UR4, UR4, URZ, UP0 ;  /* 0x000000ff04047287 */ /* 0x000fc80008000000 */
[----:B------:R-:W-:Y:S01]  /*3e10*/  ULEA UR5, UR4, UR70, 0x3 ;  /* 0x0000004604057291 */ /* 0x000fe2000f8e18ff */
[----:B-1----:R-:W-:-:S04]  /*3e20*/  LOP3.LUT R2, R11, UR6, RZ, 0x3c, !PT ;  /* 0x000000060b027c12 */ /* 0x002fc8000f8e3cff */
[----:B------:R-:W-:-:S04]  /*3e30*/  SHF.L.U32 R3, R2, 0x1f, RZ ;  /* 0x0000001f02037819 */ /* 0x000fc800000006ff */
[----:B------:R-:W1:Y:S02]  /*3e40*/  SYNCS.PHASECHK.TRANS64.TRYWAIT P0, [UR5], R3 ;  /* 0x00000003ff0075a7 */ /* 0x000e640008001105 */
[----:B-1----:R-:W-:Y:S05]  /*3e50*/  @!P0 BRA `(.L_x_63) ;  /* 0x0000004400e48947 */ /* 0x002fea0003800000 */
.L_x_151:
[----:B------:R-:W-:-:S04]  /*3e60*/  UIADD3 UR4, UPT, UPT, UR4, 0x1, URZ ;  /* 0x0000000104047890 */ /* 0x000fc8000fffe0ff */
[----:B------:R-:W-:-:S04]  /*3e70*/  UISETP.NE.AND UP0, UPT, UR4, 0x4, UPT ;  /* 0x000000040400788c */ /* 0x000fc8000bf05270 */
[----:B------:R-:W-:Y:S02]  /*3e80*/  USEL UR6, URZ, 0x1, UP0 ;  /* 0x00000001ff067887 */ /* 0x000fe40008000000 */
[----:B------:R-:W-:-:S04]  /*3e90*/  USEL UR4, UR4, URZ, UP0 ;  /* 0x000000ff04047287 */ /* 0x000fc80008000000 */
[----:B------:R-:W-:Y:S01]  /*3ea0*/  ULEA UR5, UR4, UR70, 0x3 ;  /* 0x0000004604057291 */ /* 0x000fe2000f8e18ff */
[----:B------:R-:W-:-:S04]  /*3eb0*/  LOP3.LUT R2, R2, UR6, RZ, 0x3c, !PT ;  /* 0x0000000602027c12 */ /* 0x000fc8000f8e3cff */
[----:B-1----:R-:W-:-:S04]  /*3ec0*/  SHF.L.U32 R3, R2, 0x1f, RZ ;  /* 0x0000001f02037819 */ /* 0x002fc800000006ff */
[----:B------:R-:W1:Y:S02]  /*3ed0*/  SYNCS.PHASECHK.TRANS64.TRYWAIT P0, [UR5], R3 ;  /* 0x00000003ff0075a7 */ /* 0x000e640008001105 */
[----:B-1----:R-:W-:Y:S05]  /*3ee0*/  @!P0 BRA `(.L_x_64) ;  /* 0x0000004400d88947 */ /* 0x002fea0003800000 */
.L_x_153:
[----:B------:R-:W-:-:S04]  /*3ef0*/  UIADD3 UR4, UPT, UPT, UR4, 0x1, URZ ;  /* 0x0000000104047890 */ /* 0x000fc8000fffe0ff */
[----:B------:R-:W-:-:S04]  /*3f00*/  UISETP.NE.AND UP0, UPT, UR4, 0x4, UPT ;  /* 0x000000040400788c */ /* 0x000fc8000bf05270 */
[----:B------:R-:W-:Y:S02]  /*3f10*/  USEL UR5, URZ, 0x1, UP0 ;  /* 0x00000001ff057887 */ /* 0x000fe40008000000 */
[----:B------:R-:W-:-:S04]  /*3f20*/  USEL UR4, UR4, URZ, UP0 ;  /* 0x000000ff04047287 */ /* 0x000fc80008000000 */
[----:B------:R-:W-:Y:S01]  /*3f30*/  ULEA UR4, UR4, UR70, 0x3 ;  /* 0x0000004604047291 */ /* 0x000fe2000f8e18ff */
[----:B------:R-:W-:-:S04]  /*3f40*/  LOP3.LUT R2, R2, UR5, RZ, 0x3c, !PT ;  /* 0x0000000502027c12 */ /* 0x000fc8000f8e3cff */
[----:B------:R-:W-:-:S04]  /*3f50*/  SHF.L.U32 R2, R2, 0x1f, RZ ;  /* 0x0000001f02027819 */ /* 0x000fc800000006ff */
[----:B------:R-:W2:Y:S02]  /*3f60*/  SYNCS.PHASECHK.TRANS64.TRYWAIT P0, [UR4], R2 ;  /* 0x00000002ff0075a7 */ /* 0x000ea40008001104 */
[----:B--2---:R-:W-:Y:S05]  /*3f70*/  @!P0 BRA `(.L_x_65) ;  /* 0x0000004400cc8947 */ /* 0x004fea0003800000 */
.L_x_155:
[----:B------:R-:W-:Y:S01]  /*3f80*/  NOP ;  /* 0x0000000000007918 */ /* 0x000fe20000000000 */
[----:B-1----:R-:W1:Y:S01]  /*3f90*/  LDS R0, [UR8+0x14] ;  /* 0x00001408ff007984 */ /* 0x002e620008000800 */
[----:B------:R-:W-:Y:S01]  /*3fa0*/  R2UR UR4, R16 ;  /* 0x00000000100472ca */ /* 0x000fe200000e0000 */
[----:B------:R-:W-:Y:S01]  /*3fb0*/  UMOV UR5, 0xffff ;  /* 0x0000ffff00057882 */ /* 0x000fe20000000000 */
[----:B------:R-:W-:-:S11]  /*3fc0*/  UMOV UR6, 0x1 ;  /* 0x0000000100067882 */ /* 0x000fd60000000000 */
[----:B------:R-:W-:-:S04]  /*3fd0*/  ULOP3.LUT UR4, UR4, 0xffff, URZ, 0xc0, !UPT ;  /* 0x0000ffff04047892 */ /* 0x000fc8000f8ec0ff */
[----:B------:R-:W-:-:S04]  /*3fe0*/  USHF.R.U32.HI UR4, URZ, 0x5, UR4 ;  /* 0x00000005ff047899 */ /* 0x000fc80008011604 */
[----:B------:R-:W-:Y:S02]  /*3ff0*/  USHF.L.U32 UR5, UR5, UR4, URZ ;  /* 0x0000000405057299 */ /* 0x000fe400080006ff */
[----:B------:R-:W-:-:S04]  /*4000*/  USHF.L.U32 UR4, UR6, UR4, URZ ;  /* 0x0000000406047299 */ /* 0x000fc800080006ff */
[----:B-1----:R-:W-:-:S04]  /*4010*/  LOP3.LUT R0, R0, UR5, RZ, 0xc0, !PT ;  /* 0x0000000500007c12 */ /* 0x002fc8000f8ec0ff */
[----:B------:R-:W-:-:S13]  /*4020*/  ISETP.NE.AND P0, PT, R0, UR5, PT ;  /* 0x0000000500007c0c */ /* 0x000fda000bf05270 */
[----:B------:R-:W-:Y:S05]  /*4030*/  @P0 BRA `(.L_x_66) ;  /* 0x0000000000580947 */ /* 0x000fea0003800000 */
[----:B------:R-:W1:Y:S02]  /*4040*/  LDS R0, [UR8+0x18] ;  /* 0x00001808ff007984 */ /* 0x000e640008000800 */
[----:B-1----:R-:W-:-:S04]  /*4050*/  LOP3.LUT R0, R0, UR4, RZ, 0xc0, !PT ;  /* 0x0000000400007c12 */ /* 0x002fc8000f8ec0ff */
[----:B------:R-:W-:-:S13]  /*4060*/  ISETP.NE.AND P0, PT, R0, UR4, PT ;  /* 0x0000000400007c0c */ /* 0x000fda000bf05270 */
[----:B------:R-:W-:Y:S05]  /*4070*/  @P0 BRA `(.L_x_67) ;  /* 0x00000000003c0947 */ /* 0x000fea0003800000 */
[----:B------:R-:W1:Y:S01]  /*4080*/  S2R R2, SR_LANEID ;  /* 0x0000000000027919 */ /* 0x000e620000000000 */
[----:B------:R-:W-:-:S06]  /*4090*/  ULOP3.LUT UR5, URZ, UR5, URZ, 0x33, !UPT ;  /* 0x00000005ff057292 */ /* 0x000fcc000f8e33ff */
[----:B------:R-:W-:-:S04]  /*40a0*/  IMAD.U32 R0, RZ, RZ, UR5 ;  /* 0x00000005ff007e24 */ /* 0x000fc8000f8e00ff */
[----:B------:R2:W3:Y:S02]  /*40b0*/  REDUX UR7, R0 ;  /* 0x00000000000773c4 */ /* 0x0004e40000000000 */
[----:B------:R4:W-:Y:S01]  /*40c0*/  UTCATOMSWS.AND URZ, UR5 ;  /* 0x0000000500ff79e3 */ /* 0x0009e20008000000 */
[----:B--2---:R-:W-:Y:S01]  /*40d0*/  LOP3.LUT R0, RZ, UR4, RZ, 0x33, !PT ;  /* 0x00000004ff007c12 */ /* 0x004fe2000f8e33ff */
[----:B------:R-:W-:Y:S02]  /*40e0*/  VOTEU.ANY UR4, UPT, PT ;  /* 0x0000000000047886 */ /* 0x000fe400038e0100 */
[----:B------:R-:W-:Y:S02]  /*40f0*/  UFLO.U32 UR4, UR4 ;  /* 0x00000004000472bd */ /* 0x000fe400080e0000 */
[----:B------:R-:W2:Y:S04]  /*4100*/  REDUX UR6, R0 ;  /* 0x00000000000673c4 */ /* 0x000ea80000000000 */
[----:B-1----:R-:W-:-:S02]  /*4110*/  ISETP.EQ.U32.AND P0, PT, R2, UR4, PT ;  /* 0x0000000402007c0c */ /* 0x002fc4000bf02070 */
[----:B---3--:R-:W-:-:S11]  /*4120*/  MOV R2, UR7 ;  /* 0x0000000700027c02 */ /* 0x008fd60008000f00 */
[----:B------:R4:W-:Y:S01]  /*4130*/  @P0 ATOMS.AND RZ, [UR8+0x14], R2 ;  /* 0x00001402ffff098c */ /* 0x0009e2000a800008 */
[----:B--2---:R-:W-:-:S05]  /*4140*/  IMAD.U32 R0, RZ, RZ, UR6 ;  /* 0x00000006ff007e24 */ /* 0x004fca000f8e00ff */
[----:B------:R4:W-:Y:S01]  /*4150*/  @P0 ATOMS.AND RZ, [UR8+0x18], R0 ;  /* 0x00001800ffff098c */ /* 0x0009e2000a800008 */
[----:B------:R-:W-:Y:S05]  /*4160*/  BRA `(.L_x_68) ;  /* 0x0000000000147947 */ /* 0x000fea0003800000 */
.L_x_67:
[----:B------:R-:W-:Y:S02]  /*4170*/  MOV R2, 0x4190 ;  /* 0x0000419000027802 */ /* 0x000fe40000000f00 */
[----:B-----5:R-:W-:Y:S05]  /*4180*/  CALL.REL.NOINC `($__internal_0_$__cuda_sm10x_tcgen05_guardrail_trap_col_being_dealloced_not_returned_by_alloc) ;  /* 0x0000004800b07944 */ /* 0x020fea0003c00000 */
[----:B------:R-:W-:Y:S05]  /*4190*/  BRA `(.L_x_68) ;  /* 0x0000000000087947 */ /* 0x000fea0003800000 */
.L_x_66:
[----:B------:R-:W-:Y:S02]  /*41a0*/  MOV R2, 0x41c0 ;  /* 0x000041c000027802 */ /* 0x000fe40000000f00 */
[----:B-----5:R-:W-:Y:S05]  /*41b0*/  CALL.REL.NOINC `($__internal_2_$__cuda_sm10x_tcgen05_guardrail_trap_unallocated_columns_being_dealloced) ;  /* 0x0000004800bc7944 */ /* 0x020fea0003c00000 */
.L_x_68:
[----:B------:R-:W-:Y:S01]  /*41c0*/  NOP ;  /* 0x0000000000007918 */ /* 0x000fe20000000000 */
[----:B----4-:R-:W-:Y:S05]  /*41d0*/  EXIT ;  /* 0x000000000000794d */ /* 0x010fea0003800000 */
.L_x_50:
[----:B------:R-:W-:-:S09]  /*41e0*/  UISETP.NE.OR UP2, UPT, UR10, 0x3, !UP2 ;  /* 0x000000030a00788c */ /* 0x000fd2000d745670 */
[----:B------:R-:W-:Y:S05]  /*41f0*/  BRA.U UP2, `(.L_x_69) ;  /* 0x0000001102087547 */ /* 0x000fea000b800000 */
[----:B------:R-:W1:Y:S01]  /*4200*/  LDCU.64 UR4, c[0x0][0x888] ;  /* 0x00011100ff0477ac */ /* 0x000e620008000a00 */
[----:B------:R-:W2:Y:S01]  /*4210*/  LDC R0, c[0x0][0xb30] ;  /* 0x0002cc00ff007b82 */ /* 0x000ea20000000800 */
[----:B------:R-:W-:Y:S01]  /*4220*/  IMAD.MOV.U32 R30, RZ, RZ, 0x1 ;  /* 0x00000001ff1e7424 */ /* 0x000fe200078e00ff */
[----:B------:R-:W-:Y:S01]  /*4230*/  CS2R R28, SRZ ;  /* 0x00000000001c7805 */ /* 0x000fe2000001ff00 */
[----:B------:R-:W4:Y:S01]  /*4240*/  LDCU.64 UR14, c[0x0][0x890] ;  /* 0x00011200ff0e77ac */ /* 0x000f220008000a00 */
[----:B------:R-:W-:Y:S01]  /*4250*/  IMAD.MOV.U32 R25, RZ, RZ, 0x2000 ;  /* 0x00002000ff197424 */ /* 0x000fe200078e00ff */
[----:B------:R-:W-:-:S03]  /*4260*/  UPLOP3.LUT UP1, UPT, UPT, UPT, UPT, 0x40, 0x4 ;  /* 0x000000000004789c */ /* 0x000fc60003f2e870 */
[----:B------:R-:W3:Y:S08]  /*4270*/  LDC R24, c[0x0][0x370] ;  /* 0x0000dc00ff187b82 */ /* 0x000ef00000000800 */
[----:B------:R-:W3:Y:S01]  /*4280*/  LDC R3, c[0x0][0xb0c] ;  /* 0x0002c300ff037b82 */ /* 0x000ee20000000800 */
[----:B-1----:R-:W-:-:S03]  /*4290*/  UISETP.NE.U32.AND UP2, UPT, UR4, URZ, UPT ;  /* 0x000000ff0400728c */ /* 0x002fc6000bf45070 */
[----:B------:R-:W-:Y:S01]  /*42a0*/  UMOV UR4, 0x400 ;  /* 0x0000040000047882 */ /* 0x000fe20000000000 */
[----:B----4-:R-:W-:Y:S02]  /*42b0*/  UISETP.NE.U32.AND UP3, UPT, UR14, URZ, UPT ;  /* 0x000000ff0e00728c */ /* 0x010fe4000bf65070 */
[----:B------:R-:W-:Y:S01]  /*42c0*/  ULEA UR4, UR45, UR4, 0x18 ;  /* 0x000000042d047291 */ /* 0x000fe2000f8ec0ff */
[----:B------:R-:W1:Y:S01]  /*42d0*/  LDC R18, c[0x0][0xb20] ;  /* 0x0002c800ff127b82 */ /* 0x000e620000000800 */
[----:B--2---:R-:W-:Y:S01]  /*42e0*/  ISETP.NE.AND P1, PT, R0, 0x1, PT ;  /* 0x000000010000780c */ /* 0x004fe20003f25270 */
[----:B------:R-:W-:Y:S02]  /*42f0*/  UISETP.NE.AND.EX UP2, UPT, UR5, URZ, UPT, UP2 ;  /* 0x000000ff0500728c */ /* 0x000fe4000bf45320 */
[----:B------:R-:W-:Y:S02]  /*4300*/  UIADD3 UR13, UPT, UPT, UR4, 0x38, URZ ;  /* 0x00000038040d7890 */ /* 0x000fe4000fffe0ff */
[----:B------:R-:W-:-:S02]  /*4310*/  UIADD3 UR33, UPT, UPT, UR4, 0x20, URZ ;  /* 0x0000002004217890 */ /* 0x000fc4000fffe0ff */
[----:B-----5:R-:W2:Y:S01]  /*4320*/  LDC.64 R32, c[0x0][0x348] ;  /* 0x0000d200ff207b82 */ /* 0x020ea20000000a00 */
[----:B------:R-:W-:Y:S02]  /*4330*/  UIADD3 UR25, UPT, UPT, UR4, 0x28, URZ ;  /* 0x0000002804197890 */ /* 0x000fe4000fffe0ff */
[----:B------:R-:W-:Y:S02]  /*4340*/  UIADD3 UR17, UPT, UPT, UR4, 0x30, URZ ;  /* 0x0000003004117890 */ /* 0x000fe4000fffe0ff */
[----:B------:R-:W-:Y:S02]  /*4350*/  UPRMT UR13, UR45, 0x654, UR13 ;  /* 0x000006542d0d7896 */ /* 0x000fe4000800000d */
[----:B------:R-:W-:Y:S01]  /*4360*/  UISETP.NE.AND.EX UP3, UPT, UR15, URZ, UPT, UP3 ;  /* 0x000000ff0f00728c */ /* 0x000fe2000bf65330 */
[----:B------:R-:W4:Y:S08]  /*4370*/  LDC.64 R16, c[0x0][0xb10] ;  /* 0x0002c400ff107b82 */ /* 0x000f300000000a00 */
[----:B------:R-:W1:Y:S08]  /*4380*/  LDC.64 R6, c[0x0][0xb18] ;  /* 0x0002c600ff067b82 */ /* 0x000e700000000a00 */
[----:B------:R-:W1:Y:S08]  /*4390*/  LDC.64 R4, c[0x0][0xb28] ;  /* 0x0002ca00ff047b82 */ /* 0x000e700000000a00 */
[----:B---3--:R-:W1:Y:S02]  /*43a0*/  LDC R19, c[0x0][0x374] ;  /* 0x0000dd00ff137b82 */ /* 0x008e640000000800 */
.L_x_80:
[C---:B------:R-:W-:Y:S02]  /*43b0*/  LEA R0, R29.reuse, UR4, 0x3 ;  /* 0x000000041d007c11 */ /* 0x040fe4000f8e18ff */
[----:B------:R-:W-:Y:S02]  /*43c0*/  SHF.L.U32 R2, R28, 0x1f, RZ ;  /* 0x0000001f1c027819 */ /* 0x000fe400000006ff */
[----:B------:R-:W-:Y:S02]  /*43d0*/  LEA R20, R29, UR4, 0x4 ;  /* 0x000000041d147c11 */ /* 0x000fe4000f8e20ff */
[----:B---3--:R-:W3:Y:S02]  /*43e0*/  SYNCS.PHASECHK.TRANS64.TRYWAIT P0, [R0+URZ+0x70], R2 ;  /* 0x00007002000075a7 */ /* 0x008ee400080011ff */
[----:B---3--:R-:W-:Y:S05]  /*43f0*/  @!P0 BRA `(.L_x_70) ;  /* 0x0000004000c48947 */ /* 0x008fea0003800000 */
.L_x_156:
[----:B------:R-:W-:Y:S01]  /*4400*/  ISETP.GE.AND P0, PT, R26, 0x1, PT ;  /* 0x000000011a00780c */ /* 0x000fe20003f06270 */
[----:B------:R-:W5:Y:S01]  /*4410*/  LDS.128 R20, [R20+0x100] ;  /* 0x0001000014147984 */ /* 0x000f620000000c00 */
[----:B---3--:R-:W-:Y:S01]  /*4420*/  VIADD R0, R0, 0x80 ;  /* 0x0000008000007836 */ /* 0x008fe20000000000 */
[----:B------:R-:W-:Y:S01]  /*4430*/  @!PT LDS RZ, [RZ] ;  /* 0x00000000fffff984 */ /* 0x000fe20000000800 */
[----:B------:R-:W-:Y:S01]  /*4440*/  @!PT LDS RZ, [RZ] ;  /* 0x00000000fffff984 */ /* 0x000fe20000000800 */
[----:B------:R-:W-:Y:S01]  /*4450*/  @!PT LDS RZ, [RZ] ;  /* 0x00000000fffff984 */ /* 0x000fe20000000800 */
[----:B------:R-:W-:Y:S01]  /*4460*/  @!PT LDS RZ, [RZ] ;  /* 0x00000000fffff984 */ /* 0x000fe20000000800 */
[----:B------:R3:W-:Y:S06]  /*4470*/  MEMBAR.ALL.CTA ;  /* 0x0000000000007992 */ /* 0x0007ec0000008000 */
[----:B---3--:R-:W3:Y:S01]  /*4480*/  FENCE.VIEW.ASYNC.S ;  /* 0x00000000000073c6 */ /* 0x008ee20000000000 */
[----:B------:R-:W-:Y:S04]  /*4490*/  PRMT R0, RZ, 0x654, R0 ;  /* 0x00000654ff007816 */ /* 0x000fe80000000000 */
[----:B---3--:R3:W-:Y:S01]  /*44a0*/  SYNCS.ARRIVE.TRANS64.RED.A1T0 RZ, [R0+URZ], RZ ;  /* 0x000000ff00ff79a7 */ /* 0x0087e200081004ff */
[----:B-----5:R-:W-:Y:S11]  /*44b0*/  LOP3.LUT P3, RZ, R22, 0x1, RZ, 0xc0, !PT ;  /* 0x0000000116ff7812 */ /* 0x020ff6000786c0ff */
[----:B------:R-:W-:Y:S02]  /*44c0*/  @!UPT UIADD3 URZ, UPT, UPT, URZ, URZ, URZ ;  /* 0x000000fffffff290 */ /* 0x000fe4000fffe0ff */
[----:B------:R-:W-:Y:S02]  /*44d0*/  @P3 MOV R11, R20 ;  /* 0x00000014000b3202 */ /* 0x000fe40000000f00 */
[----:B------:R-:W-:Y:S01]  /*44e0*/  @P3 LOP3.LUT R10, R21, 0xffff, RZ, 0xc0, !PT ;  /* 0x0000ffff150a3812 */ /* 0x000fe200078ec0ff */
[----:B---3--:R-:W-:Y:S06]  /*44f0*/  @!P0 BRA `(.L_x_71) ;  /* 0x0000000000a48947 */ /* 0x008fec0003800000 */
[-C--:B-1----:R-:W-:Y:S01]  /*4500*/  IMAD.HI.U32 R0, R19, R7.reuse, RZ ;  /* 0x0000000713007227 */ /* 0x082fe200078e00ff */
[----:B------:R-:W-:Y:S02]  /*4510*/  ISETP.NE.AND P0, PT, R6, 0x1, PT ;  /* 0x000000010600780c */ /* 0x000fe40003f05270 */
[----:B------:R-:W-:Y:S01]  /*4520*/  ISETP.NE.AND P2, PT, R26, 0x1, PT ;  /* 0x000000011a00780c */ /* 0x000fe20003f45270 */
[----:B----4-:R-:W-:Y:S01]  /*4530*/  IMAD.HI.U32 R9, R24, R16, RZ ;  /* 0x0000001018097227 */ /* 0x010fe200078e00ff */
[----:B------:R-:W-:Y:S02]  /*4540*/  SHF.R.U32.HI R0, RZ, R18, R0 ;  /* 0x00000012ff007219 */ /* 0x000fe40000011600 */
[----:B------:R-:W-:Y:S01]  /*4550*/  ISETP.NE.AND P4, PT, R3, 0x1, PT ;  /* 0x000000010300780c */ /* 0x000fe20003f85270 */
[----:B------:R-:W-:Y:S01]  /*4560*/  IMAD.HI.U32 R13, R10, R7, RZ ;  /* 0x000000070a0d7227 */ /* 0x000fe200078e00ff */
[----:B------:R-:W-:Y:S02]  /*4570*/  SHF.R.U32.HI R9, RZ, R17, R9 ;  /* 0x00000011ff097219 */ /* 0x000fe40000011609 */
[----:B------:R-:W-:Y:S01]  /*4580*/  SEL R0, R19, R0, !P0 ;  /* 0x0000000013007207 */ /* 0x000fe20004000000 */
[----:B------:R-:W-:Y:S01]  /*4590*/  IMAD.HI.U32 R12, R11, R16, RZ ;  /* 0x000000100b0c7227 */ /* 0x000fe200078e00ff */
[----:B------:R-:W-:Y:S03]  /*45a0*/  SEL R9, R24, R9, !P4 ;  /* 0x0000000918097207 */ /* 0x000fe60006000000 */
[-C--:B------:R-:W-:Y:S01]  /*45b0*/  IMAD.HI.U32 R8, R0, R4.reuse, RZ ;  /* 0x0000000400087227 */ /* 0x080fe200078e00ff */
[----:B------:R-:W-:Y:S03]  /*45c0*/  SHF.R.U32.HI R12, RZ, R17, R12 ;  /* 0x00000011ff0c7219 */ /* 0x000fe6000001160c */
[----:B------:R-:W-:Y:S01]  /*45d0*/  IMAD.HI.U32 R2, R9, R4, RZ ;  /* 0x0000000409027227 */ /* 0x000fe200078e00ff */
[-C--:B------:R-:W-:Y:S02]  /*45e0*/  @P2 SHF.R.U32.HI R0, RZ, R5.reuse, R8 ;  /* 0x00000005ff002219 */ /* 0x080fe40000011608 */
[----:B------:R-:W-:Y:S02]  /*45f0*/  SHF.R.U32.HI R8, RZ, R18, R13 ;  /* 0x00000012ff087219 */ /* 0x000fe4000001160d */
[----:B------:R-:W-:Y:S01]  /*4600*/  @P2 SHF.R.U32.HI R9, RZ, R5, R2 ;  /* 0x00000005ff092219 */ /* 0x000fe20000011602 */
[----:B------:R-:W-:Y:S01]  /*4610*/  IMAD R0, R26, R0, RZ ;  /* 0x000000001a007224 */ /* 0x000fe200078e02ff */
[----:B------:R-:W-:Y:S02]  /*4620*/  SEL R8, R10, R8, !P0 ;  /* 0x000000080a087207 */ /* 0x000fe40004000000 */
[----:B------:R-:W-:Y:S01]  /*4630*/  SEL R2, R11, R12, !P4 ;  /* 0x0000000c0b027207 */ /* 0x000fe20006000000 */
[----:B------:R-:W-:Y:S01]  /*4640*/  IMAD R12, R26, R9, RZ ;  /* 0x000000091a0c7224 */ /* 0x000fe200078e02ff */
[C---:B------:R-:W-:Y:S01]  /*4650*/  ISETP.GE.AND P0, PT, R8.reuse, R0, PT ;  /* 0x000000000800720c */ /* 0x040fe20003f06270 */
[----:B------:R-:W-:Y:S03]  /*4660*/  IMAD.HI.U32 R0, R8, R4, RZ ;  /* 0x0000000408007227 */ /* 0x000fe600078e00ff */
[----:B------:R-:W-:Y:S02]  /*4670*/  ISETP.GE.OR P0, PT, R2, R12, P0 ;  /* 0x0000000c0200720c */ /* 0x000fe40000706670 */
[-C--:B------:R-:W-:Y:S04]  /*4680*/  SHF.R.U32.HI R0, RZ, R5.reuse, R0 ;  /* 0x00000005ff007219 */ /* 0x080fe80000011600 */
[----:B------:R-:W-:Y:S05]  /*4690*/  SEL R13, R8, R0, !P2 ;  /* 0x00000000080d7207 */ /* 0x000fea0005000000 */
[----:B------:R-:W-:Y:S02]  /*46a0*/  IMAD.MOV R12, RZ, RZ, -R13 ;  /* 0x000000ffff0c7224 */ /* 0x000fe400078e0a0d */
[----:B------:R-:W-:Y:S04]  /*46b0*/  @!P0 IMAD.HI.U32 R0, R2, R4, RZ ;  /* 0x0000000402008227 */ /* 0x000fe800078e00ff */
[----:B------:R-:W-:Y:S01]  /*46c0*/  IMAD R12, R26, R12, R8 ;  /* 0x0000000c1a0c7224 */ /* 0x000fe200078e0208 */
[----:B------:R-:W-:Y:S04]  /*46d0*/  @!P0 SHF.R.U32.HI R0, RZ, R5, R0 ;  /* 0x00000005ff008219 */ /* 0x000fe80000011600 */
[----:B------:R-:W-:Y:S04]  /*46e0*/  @!P0 SEL R0, R2, R0, !P2 ;  /* 0x0000000002008207 */ /* 0x000fe80005000000 */
[----:B------:R-:W-:Y:S01]  /*46f0*/  @!P0 IADD3 R13, PT, PT, R13, -R0, RZ ;  /* 0x800000000d0d8210 */ /* 0x000fe20007ffe0ff */
[----:B------:R-:W-:Y:S01]  /*4700*/  @!P0 IMAD R0, R9, R12, R0 ;  /* 0x0000000c09008224 */ /* 0x000fe200078e0200 */
[----:B------:R-:W-:Y:S01]  /*4710*/  IADD3 R9, PT, PT, -R8, RZ, RZ ;  /* 0x000000ff08097210 */ /* 0x000fe20007ffe1ff */
[--C-:B------:R-:W-:Y:S02]  /*4720*/  IMAD.MOV R12, RZ, RZ, -R2.reuse ;  /* 0x000000ffff0c7224 */ /* 0x100fe400078e0a02 */
[----:B------:R-:W-:Y:S02]  /*4730*/  @!P0 IMAD R8, R13, R26, R2 ;  /* 0x0000001a0d088224 */ /* 0x000fe400078e0202 */
[----:B------:R-:W-:Y:S02]  /*4740*/  @!P0 IMAD.MOV.U32 R2, RZ, RZ, R0 ;  /* 0x000000ffff028224 */ /* 0x000fe400078e0000 */
[----:B------:R-:W-:Y:S02]  /*4750*/  IMAD R11, R3, R12, R11 ;  /* 0x0000000c030b7224 */ /* 0x000fe400078e020b */
[----:B------:R-:W-:Y:S02]  /*4760*/  IMAD R10, R6, R9, R10 ;  /* 0x00000009060a7224 */ /* 0x000fe400078e020a */
[----:B------:R-:W-:Y:S02]  /*4770*/  IMAD R11, R2, R3, R11 ;  /* 0x00000003020b7224 */ /* 0x000fe400078e020b */
[----:B------:R-:W-:Y:S02]  /*4780*/  IMAD R10, R8, R6, R10 ;  /* 0x00000006080a7224 */ /* 0x000fe400078e020a */
.L_x_71:
[----:B------:R-:W-:Y:S05]  /*4790*/  BRA.U UP1, `(.L_x_72) ;  /* 0x0000000101107547 */ /* 0x000fea000b800000 */
[----:B------:R-:W-:Y:S04]  /*47a0*/  MOV R2, UR21 ;  /* 0x0000001500027c02 */ /* 0x000fe80008000f00 */
[----:B------:R-:W-:Y:S04]  /*47b0*/  SHF.L.U32 R2, R2, 0x1f, RZ ;  /* 0x0000001f02027819 */ /* 0x000fe800000006ff */
[----:B------:R-:W3:Y:S02]  /*47c0*/  SYNCS.PHASECHK.TRANS64.TRYWAIT P0, [UR4+0x68], R2 ;  /* 0x00006802ff0075a7 */ /* 0x000ee40008001104 */
[----:B---3--:R-:W-:Y:S05]  /*47d0*/  @!P0 BRA `(.L_x_73) ;  /* 0x0000003c00e08947 */ /* 0x008fea0003800000 */
.L_x_72:
[----:B------:R-:W-:Y:S02]  /*47e0*/  R2UR UR35, R15 ;  /* 0x000000000f2372ca */ /* 0x000fe400000e0000 */
[----:B------:R-:W-:Y:S02]  /*47f0*/  R2UR UR34, R14 ;  /* 0x000000000e2272ca */ /* 0x000fe400000e0000 */
[----:B------:R-:W-:Y:S02]  /*4800*/  ISETP.NE.U32.AND P2, PT, RZ, UR14, PT ;  /* 0x0000000eff007c0c */ /* 0x000fe4000bf45070 */
[----:B------:R-:W-:Y:S02]  /*4810*/  SHF.L.U32 R14, R30, 0x1f, RZ ;  /* 0x0000001f1e0e7819 */ /* 0x000fe400000006ff */
[----:B------:R-:W-:Y:S05]  /*4820*/  ISETP.NE.AND.EX P2, PT, RZ, UR15, PT, P2 ;  /* 0x0000000fff007c0c */ /* 0x000fea000bf45320 */
[----:B------:R-:W-:Y:S02]  /*4830*/  USHF.L.U32 UR35, UR35, 0x7, URZ ;  /* 0x0000000723237899 */ /* 0x000fe400080006ff */
[----:B------:R-:W-:Y:S01]  /*4840*/  USHF.L.U32 UR34, UR34, 0x6, URZ ;  /* 0x0000000622227899 */ /* 0x000fe200080006ff */
[----:B------:R-:W-:Y:S11]  /*4850*/  BRA.U !UP3, `(.L_x_74) ;  /* 0x000000010b347547 */ /* 0x000ff6000b800000 */
[----:B------:R-:W-:Y:S01]  /*4860*/  UPLOP3.LUT UP0, UPT, UPT, UPT, UP2, 0x80, 0x8 ;  /* 0x000000000008789c */ /* 0x000fe20003f0f020 */
[----:B---3--:R-:W-:Y:S02]  /*4870*/  HFMA2 R0, -RZ, RZ, 0, 5.9604644775390625e-08 ;  /* 0x00000001ff007431 */ /* 0x008fe400000001ff */
[----:B------:R-:W-:Y:S03]  /*4880*/  IMAD.MOV.U32 R64, RZ, RZ, 0x1 ;  /* 0x00000001ff407424 */ /* 0x000fe600078e00ff */
[----:B------:R-:W-:Y:S05]  /*4890*/  PLOP3.LUT P0, PT, PT, PT, UP0, 0x80, 0x8 ;  /* 0x000000000008781c */ /* 0x000fea0003f0f008 */
[----:B------:R-:W3:Y:S01]  /*48a0*/  @UP0 LDCU.64 UR6, c[0x0][0x888] ;  /* 0x00011100ff0607ac */ /* 0x000ee20008000a00 */
[----:B------:R-:W-:Y:S07]  /*48b0*/  @UP0 UIMAD UR5, UR60, UR14, URZ ;  /* 0x0000000e3c0502a4 */ /* 0x000fee000f8e02ff */
[----:B------:R-:W-:Y:S01]  /*48c0*/  @!P0 PRMT R64, R0, 0x7610, R64 ;  /* 0x0000761000408816 */ /* 0x000fe20000000040 */
[----:B---3--:R-:W-:Y:S03]  /*48d0*/  @UP0 UIMAD.WIDE UR6, UR5, 0x4, UR6 ;  /* 0x00000004050608a5 */ /* 0x008fe6000f8e0206 */
[----:B------:R-:W3:Y:S03]  /*48e0*/  @!UP0 LDCU UR5, c[0x0][0x880] ;  /* 0x00011000ff0587ac */ /* 0x000ee60008000800 */
[----:B------:R-:W-:Y:S01]  /*48f0*/  IMAD.U32 R8, RZ, RZ, UR6 ;  /* 0x00000006ff087e24 */ /* 0x000fe2000f8e00ff */
[----:B------:R-:W-:Y:S05]  /*4900*/  MOV R9, UR7 ;  /* 0x0000000700097c02 */ /* 0x000fea0008000f00 */
[----:B------:R1:W5:Y:S02]  /*4910*/  @P0 LDG.E R35, desc[UR52][R8.64] ;  /* 0x0000003408230981 */ /* 0x000364000c1e1900 */
[----:B-1-3--:R-:W-:Y:S07]  /*4920*/  @!P0 IMAD.U32 R35, RZ, RZ, UR5 ;  /* 0x00000005ff238e24 */ /* 0x00afee000f8e00ff */
.L_x_74:
[----:B-----5:R-:W-:Y:S01]  /*4930*/  @!P2 FSETP.EQ.AND P0, PT, R35, RZ, PT ;  /* 0x000000ff2300a20b */ /* 0x020fe20003f02000 */
[----:B------:R-:W-:Y:S01]  /*4940*/  @!UPT UIADD3 URZ, UPT, UPT, URZ, URZ, URZ ;  /* 0x000000fffffff290 */ /* 0x000fe2000fffe0ff */
[----:B------:R-:W-:Y:S11]  /*4950*/  @!P2 BRA `(.L_x_75) ;  /* 0x000000000014a947 */ /* 0x000ff60003800000 */
[----:B------:R-:W-:Y:S02]  /*4960*/  LOP3.LUT P2, RZ, R64, 0xff, RZ, 0xc0, !PT ;  /* 0x000000ff40ff7812 */ /* 0x000fe4000784c0ff */
[----:B------:R-:W-:Y:S04]  /*4970*/  PLOP3.LUT P0, PT, PT, PT, UP0, 0x80, 0x8 ;  /* 0x000000000008781c */ /* 0x000fe80003f0f008 */
[----:B------:R-:W-:Y:S07]  /*4980*/  PLOP3.LUT P0, PT, P0, PT, PT, 0x8, 0x80 ;  /* 0x000000000080781c */ /* 0x000fee000070e170 */
[----:B------:R-:W-:Y:S11]  /*4990*/  @P2 FSETP.EQ.AND P0, PT, R35, RZ, PT ;  /* 0x000000ff2300220b */ /* 0x000ff60003f02000 */
[----:B------:R-:W-:Y:S02]  /*49a0*/  @!UPT UIADD3 URZ, UPT, UPT, URZ, URZ, URZ ;  /* 0x000000fffffff290 */ /* 0x000fe4000fffe0ff */
.L_x_75:
[----:B------:R-:W5:Y:S01]  /*49b0*/  SYNCS.PHASECHK.TRANS64.TRYWAIT P2, [UR4+0x40], R14 ;  /* 0x0000400eff0075a7 */ /* 0x000f620008041104 */
[----:B------:R-:W-:Y:S04]  /*49c0*/  ELECT P4, URZ, PT ;  /* 0x0000000000ff782f */ /* 0x000fe80003880000 */
[----:B------:R-:W-:Y:S11]  /*49d0*/  PLOP3.LUT P4, PT, P0, P4, PT, 0xf2, 0x2f ;  /* 0x00000000002f781c */ /* 0x000ff60000789e72 */
[----:B------:R-:W-:Y:S02]  /*49e0*/  @!UPT UIADD3 URZ, UPT, UPT, URZ, URZ, URZ ;  /* 0x000000fffffff290 */ /* 0x000fe4000fffe0ff */
[----:B--2---:R-:W-:Y:S05]  /*49f0*/  @!P4 IADD3 R8, P0, PT, R32, 0x580, RZ ;  /* 0x000005802008c810 */ /* 0x004fea0007f1e0ff */
[----:B---3--:R-:W-:Y:S01]  /*4a00*/  @!P4 IMAD.X R2, RZ, RZ, R33, P0 ;  /* 0x000000ffff02c224 */ /* 0x008fe200000e0621 */
[----:B-----5:R-:W-:Y:S07]  /*4a10*/  @!P2 BRA `(.L_x_76) ;  /* 0x0000003c0068a947 */ /* 0x020fee0003800000 */
.L_x_159:
[----:B------:R-:W-:Y:S01]  /*4a20*/  @!P4 R2UR UR6, R8 ;  /* 0x000000000806c2ca */ /* 0x000fe200000e0000 */
[----:B------:R-:W-:Y:S01]  /*4a30*/  VOTEU.ALL UP1, P4 ;  /* 0x0000000000ff7886 */ /* 0x000fe20002020000 */
[----:B------:R-:W-:Y:S01]  /*4a40*/  @!P4 R2UR UR5, R2 ;  /* 0x000000000205c2ca */ /* 0x000fe200000e0000 */
[----:B--2---:R-:W-:Y:S01]  /*4a50*/  @!P4 IMAD.MOV.U32 R0, RZ, RZ, 0x2000 ;  /* 0x00002000ff00c424 */ /* 0x004fe200078e00ff */
[----:B------:R-:W-:Y:S01]  /*4a60*/  UMOV UR8, 0x0 ;  /* 0x0000000000087882 */ /* 0x000fe20000000000 */
[----:B------:R-:W-:Y:S01]  /*4a70*/  UMOV UR9, 0x10000000 ;  /* 0x1000000000097882 */ /* 0x000fe20000000000 */
[----:B------:R-:W-:Y:S01]  /*4a80*/  @!UP1 UIADD3 UR32, UPT, UPT, UR4, 0x200, URZ ;  /* 0x0000020004209890 */ /* 0x000fe2000fffe0ff */
[----:B------:R-:W-:Y:S01]  /*4a90*/  VOTEU.ALL UP1, P4 ;  /* 0x0000000000ff7886 */ /* 0x000fe20002020000 */
[----:B------:R-:W-:Y:S05]  /*4aa0*/  UMOV UR36, UR60 ;  /* 0x0000003c00247c82 */ /* 0x000fea0008000000 */
[----:B------:R-:W-:Y:S02]  /*4ab0*/  IMAD.U32 R8, RZ, RZ, UR6 ;  /* 0x00000006ff087e24 */ /* 0x000fe4000f8e00ff */
[----:B------:R-:W-:Y:S01]  /*4ac0*/  IMAD.U32 R9, RZ, RZ, UR5 ;  /* 0x00000005ff097e24 */ /* 0x000fe2000f8e00ff */
[----:B------:R-:W-:Y:S02]  /*4ad0*/  UPRMT UR5, UR45, 0x654, UR33 ;  /* 0x000006542d057896 */ /* 0x000fe40008000021 */
[----:B------:R-:W-:Y:S02]  /*4ae0*/  @!P4 R2UR UR6, R8 ;  /* 0x000000000806c2ca */ /* 0x000fe400000e0000 */
[----:B------:R-:W-:Y:S02]  /*4af0*/  @!P4 R2UR UR7, R9 ;  /* 0x000000000907c2ca */ /* 0x000fe400000e0000 */
[----:B------:R-:W-:Y:S05]  /*4b00*/  @!P4 IADD3 R8, P0, PT, R32, 0x580, RZ ;  /* 0x000005802008c810 */ /* 0x000fea0007f1e0ff */
[----:B------:R-:W-:Y:S06]  /*4b10*/  @!P4 IMAD.X R2, RZ, RZ, R33, P0 ;  /* 0x000000ffff02c224 */ /* 0x000fec00000e0621 */
[----:B------:R2:W-:Y:S01]  /*4b20*/  @!UP1 UTMALDG.3D [UR32], [UR6], desc[UR8] ;  /* 0x00000820060095b4 */ /* 0x0005e20008011000 */
[----:B------:R2:W-:Y:S01]  /*4b30*/  @!P4 SYNCS.ARRIVE.TRANS64.RED.A0TR RZ, [UR4+0x20], R0 ;  /* 0x00002000ffffc9a7 */ /* 0x0005e20008300404 */
[----:B------:R-:W-:Y:S01]  /*4b40*/  SYNCS.ARRIVE.TRANS64.RED.A1T0 RZ, [UR5], RZ ;  /* 0x000000ffffff79a7 */ /* 0x000fe20008100405 */
[----:B------:R-:W3:Y:S02]  /*4b50*/  SYNCS.PHASECHK.TRANS64.TRYWAIT P2, [UR4+0x48], R14 ;  /* 0x0000480eff0075a7 */ /* 0x000ee40008041104 */
[----:B--23--:R-:W-:Y:S05]  /*4b60*/  @!P2 BRA `(.L_x_77) ;  /* 0x0000003c002ca947 */ /* 0x00cfea0003800000 */
.L_x_161:
[----:B------:R-:W-:Y:S01]  /*4b70*/  @!P4 R2UR UR6, R8 ;  /* 0x000000000806c2ca */ /* 0x000fe200000e0000 */
[----:B------:R-:W-:Y:S01]  /*4b80*/  VOTEU.ALL UP1, P4 ;  /* 0x0000000000ff7886 */ /* 0x000fe20002020000 */
[----:B------:R-:W-:Y:S01]  /*4b90*/  @!P4 R2UR UR5, R2 ;  /* 0x000000000205c2ca */ /* 0x000fe200000e0000 */
[----:B--2---:R-:W-:Y:S01]  /*4ba0*/  @!P4 IMAD.MOV.U32 R0, RZ, RZ, 0x2000 ;  /* 0x00002000ff00c424 */ /* 0x004fe200078e00ff */
[----:B------:R-:W-:Y:S01]  /*4bb0*/  UMOV UR8, 0x0 ;  /* 0x0000000000087882 */ /* 0x000fe20000000000 */
[----:B------:R-:W-:Y:S01]  /*4bc0*/  UMOV UR9, 0x10000000 ;  /* 0x1000000000097882 */ /* 0x000fe20000000000 */
[----:B------:R-:W-:Y:S02]  /*4bd0*/  @!UP1 UIADD3 UR26, UPT, UPT, UR34, 0x10, URZ ;  /* 0x00000010221a9890 */ /* 0x000fe4000fffe0ff */
[----:B------:R-:W-:Y:S01]  /*4be0*/  @!UP1 UIADD3 UR24, UPT, UPT, UR4, 0x2200, URZ ;  /* 0x0000220004189890 */ /* 0x000fe2000fffe0ff */
[----:B------:R-:W-:Y:S01]  /*4bf0*/  VOTEU.ALL UP1, P4 ;  /* 0x0000000000ff7886 */ /* 0x000fe20002020000 */
[----:B------:R-:W-:Y:S01]  /*4c00*/  UMOV UR27, UR35 ;  /* 0x00000023001b7c82 */ /* 0x000fe20008000000 */
[----:B------:R-:W-:Y:S02]  /*4c10*/  UMOV UR28, UR60 ;  /* 0x0000003c001c7c82 */ /* 0x000fe40008000000 */
        /* <DEDUP_REMOVED lines=12> */
.L_x_163:
[----:B------:R-:W3:Y:S01]  /*4ce0*/  LDC.64 R12, c[0x0][0xb18] ;  /* 0x0002c600ff0c7b82 */ /* 0x000ee20000000a00 */
[----:B------:R-:W-:Y:S01]  /*4cf0*/  @!P4 R2UR UR5, R2 ;  /* 0x000000000205c2ca */ /* 0x000fe200000e0000 */
[----:B------:R-:W-:Y:S01]  /*4d00*/  VOTEU.ALL UP1, P4 ;  /* 0x0000000000ff7886 */ /* 0x000fe20002020000 */
[----:B------:R-:W-:Y:S01]  /*4d10*/  @!P4 R2UR UR6, R8 ;  /* 0x000000000806c2ca */ /* 0x000fe200000e0000 */
[----:B--2---:R-:W-:Y:S01]  /*4d20*/  @!P4 IMAD.MOV.U32 R0, RZ, RZ, 0x2000 ;  /* 0x00002000ff00c424 */ /* 0x004fe200078e00ff */
[----:B------:R-:W-:Y:S03]  /*4d30*/  UMOV UR8, 0x0 ;  /* 0x0000000000087882 */ /* 0x000fe60000000000 */
[----:B------:R-:W2:Y:S01]  /*4d40*/  @!P1 LDC R2, c[0x0][0xb0c] ;  /* 0x0002c300ff029b82 */ /* 0x000ea20000000800 */
[----:B------:R-:W-:Y:S01]  /*4d50*/  @!UP1 UIADD3 UR18, UPT, UPT, UR34, 0x20, URZ ;  /* 0x0000002022129890 */ /* 0x000fe2000fffe0ff */
[----:B------:R-:W-:Y:S01]  /*4d60*/  @P3 SHF.R.U32.HI R27, RZ, 0x10, R21 ;  /* 0x00000010ff1b3819 */ /* 0x000fe20000011615 */
[----:B------:R-:W-:Y:S01]  /*4d70*/  @!UP1 UIADD3 UR16, UPT, UPT, UR4, 0x4200, URZ ;  /* 0x0000420004109890 */ /* 0x000fe2000fffe0ff */
[----:B------:R-:W-:Y:S01]  /*4d80*/  VIADD R29, R29, 0x1 ;  /* 0x000000011d1d7836 */ /* 0x000fe20000000000 */
[----:B------:R-:W-:Y:S01]  /*4d90*/  VOTEU.ALL UP1, P4 ;  /* 0x0000000000ff7886 */ /* 0x000fe20002020000 */
[----:B------:R-:W-:Y:S01]  /*4da0*/  UMOV UR9, 0x10000000 ;  /* 0x1000000000097882 */ /* 0x000fe20000000000 */
[----:B------:R-:W-:Y:S01]  /*4db0*/  UMOV UR19, UR35 ;  /* 0x0000002300137c82 */ /* 0x000fe20008000000 */
[----:B------:R-:W-:Y:S01]  /*4dc0*/  IMAD.U32 R9, RZ, RZ, UR5 ;  /* 0x00000005ff097e24 */ /* 0x000fe2000f8e00ff */
[----:B------:R-:W-:Y:S01]  /*4dd0*/  UMOV UR20, UR60 ;  /* 0x0000003c00147c82 */ /* 0x000fe20008000000 */
[----:B------:R-:W-:Y:S01]  /*4de0*/  IMAD.U32 R8, RZ, RZ, UR6 ;  /* 0x00000006ff087e24 */ /* 0x000fe2000f8e00ff */
[----:B------:R-:W-:Y:S02]  /*4df0*/  UPRMT UR5, UR45, 0x654, UR17 ;  /* 0x000006542d057896 */ /* 0x000fe40008000011 */
[----:B------:R-:W-:Y:S02]  /*4e00*/  @!P4 R2UR UR7, R9 ;  /* 0x000000000907c2ca */ /* 0x000fe400000e0000 */
[----:B------:R-:W-:Y:S02]  /*4e10*/  @!P4 R2UR UR6, R8 ;  /* 0x000000000806c2ca */ /* 0x000fe400000e0000 */
[----:B------:R-:W5:Y:S11]  /*4e20*/  LDC.64 R8, c[0x0][0xb10] ;  /* 0x0002c400ff087b82 */ /* 0x000f760000000a00 */
[----:B------:R1:W-:Y:S01]  /*4e30*/  @!UP1 UTMALDG.3D [UR16], [UR6], desc[UR8] ;  /* 0x00000810060095b4 */ /* 0x0003e20008011000 */
[----:B------:R4:W-:Y:S01]  /*4e40*/  @!P4 SYNCS.ARRIVE.TRANS64.RED.A0TR RZ, [UR4+0x30], R0 ;  /* 0x00003000ffffc9a7 */ /* 0x0009e20008300404 */
[C---:B-----5:R-:W-:Y:S01]  /*4e50*/  @!P1 IMAD.HI.U32 R8, R11.reuse, R8, RZ ;  /* 0x000000080b089227 */ /* 0x060fe200078e00ff */
[----:B---3--:R-:W-:Y:S02]  /*4e60*/  @!P1 ISETP.NE.AND P0, PT, R12, 0x1, PT ;  /* 0x000000010c00980c */ /* 0x008fe40003f05270 */
[----:B--2---:R-:W-:Y:S01]  /*4e70*/  @!P1 ISETP.NE.AND P2, PT, R2, 0x1, PT ;  /* 0x000000010200980c */ /* 0x004fe20003f45270 */
[----:B------:R-:W-:Y:S01]  /*4e80*/  SYNCS.ARRIVE.TRANS64.RED.A1T0 RZ, [UR5], RZ ;  /* 0x000000ffffff79a7 */ /* 0x000fe20008100405 */
[C---:B------:R-:W-:Y:S01]  /*4e90*/  @!P1 IMAD.HI.U32 R13, R10.reuse, R13, RZ ;  /* 0x0000000d0a0d9227 */ /* 0x040fe200078e00ff */
[----:B------:R-:W-:Y:S04]  /*4ea0*/  @!P1 SHF.R.U32.HI R8, RZ, R9, R8 ;  /* 0x00000009ff089219 */ /* 0x000fe80000011608 */
[----:B------:R-:W-:Y:S01]  /*4eb0*/  @!P1 SEL R8, R11, R8, !P2 ;  /* 0x000000080b089207 */ /* 0x000fe20005000000 */
[----:B------:R-:W2:Y:S01]  /*4ec0*/  SYNCS.PHASECHK.TRANS64.TRYWAIT P5, [UR4+0x58], R14 ;  /* 0x0000580eff0075a7 */ /* 0x000ea200080a1104 */
[----:B----4-:R-:W3:Y:S02]  /*4ed0*/  @!P1 LDC R0, c[0x0][0xb20] ;  /* 0x0002c800ff009b82 */ /* 0x010ee40000000800 */
[----:B---3--:R-:W-:Y:S04]  /*4ee0*/  @!P1 SHF.R.U32.HI R0, RZ, R0, R13 ;  /* 0x00000000ff009219 */ /* 0x008fe8000001160d */
[----:B------:R-:W-:Y:S05]  /*4ef0*/  @!P1 SEL R9, R10, R0, !P0 ;  /* 0x000000000a099207 */ /* 0x000fea0004000000 */
[----:B------:R-:W-:Y:S02]  /*4f00*/  @!P1 IMAD.IADD R0, R9, 0x1, -R8 ;  /* 0x0000000109009824 */ /* 0x000fe400078e0a08 */
[----:B------:R-:W-:Y:S02]  /*4f10*/  @!P1 IMAD.IADD R8, R8, 0x1, -R9 ;  /* 0x0000000108089824 */ /* 0x000fe400078e0a09 */
[----:B------:R-:W-:Y:S02]  /*4f20*/  @!P1 IMAD R11, R0, R2, R11 ;  /* 0x00000002000b9224 */ /* 0x000fe400078e020b */
[----:B------:R-:W-:Y:S01]  /*4f30*/  @!P1 IMAD R10, R8, R12, R10 ;  /* 0x0000000c080a9224 */ /* 0x000fe200078e020a */
[----:B-12---:R-:W-:Y:S06]  /*4f40*/  @!P5 BRA `(.L_x_79) ;  /* 0x000000380064d947 */ /* 0x006fec0003800000 */
.L_x_165:
[----:B------:R-:W-:Y:S01]  /*4f50*/  @!P4 IADD3 R2, P0, PT, R32, 0x580, RZ ;  /* 0x000005802002c810 */ /* 0x000fe20007f1e0ff */
[----:B------:R-:W-:Y:S01]  /*4f60*/  VOTEU.ALL UP1, P4 ;  /* 0x0000000000ff7886 */ /* 0x000fe20002020000 */
[----:B------:R-:W-:Y:S01]  /*4f70*/  UMOV UR18, 0x0 ;  /* 0x0000000000127882 */ /* 0x000fe20000000000 */
[----:B------:R-:W-:Y:S01]  /*4f80*/  UMOV UR19, 0x10000000 ;  /* 0x1000000000137882 */ /* 0x000fe20000000000 */
[----:B------:R-:W-:Y:S01]  /*4f90*/  @!P4 R2UR UR6, R2 ;  /* 0x000000000206c2ca */ /* 0x000fe200000e0000 */
[----:B-1----:R-:W-:Y:S01]  /*4fa0*/  @!P4 IMAD.X R0, RZ, RZ, R33, P0 ;  /* 0x000000ffff00c224 */ /* 0x002fe200000e0621 */
[----:B------:R-:W-:Y:S01]  /*4fb0*/  @!UP1 UIADD3 UR10, UPT, UPT, UR34, 0x30, URZ ;  /* 0x00000030220a9890 */ /* 0x000fe2000fffe0ff */
[----:B------:R-:W-:Y:S01]  /*4fc0*/  ISETP.NE.AND P0, PT, R29, 0x2, PT ;  /* 0x000000021d00780c */ /* 0x000fe20003f05270 */
[----:B------:R-:W-:Y:S01]  /*4fd0*/  @!UP1 UIADD3 UR8, UPT, UPT, UR4, 0x6200, URZ ;  /* 0x0000620004089890 */ /* 0x000fe2000fffe0ff */
[----:B------:R-:W-:Y:S01]  /*4fe0*/  LOP3.LUT R30, R30, 0x1, RZ, 0x3c, !PT ;  /* 0x000000011e1e7812 */ /* 0x000fe200078e3cff */
[----:B------:R-:W-:Y:S01]  /*4ff0*/  @!UP1 UIADD3 UR9, UPT, UPT, UR4, 0x38, URZ ;  /* 0x0000003804099890 */ /* 0x000fe2000fffe0ff */
[----:B------:R-:W-:Y:S01]  /*5000*/  @!P4 R2UR UR5, R0 ;  /* 0x000000000005c2ca */ /* 0x000fe200000e0000 */
[----:B------:R-:W-:Y:S01]  /*5010*/  VOTEU.ALL UP1, P4 ;  /* 0x0000000000ff7886 */ /* 0x000fe20002020000 */
[----:B------:R-:W-:Y:S01]  /*5020*/  UMOV UR11, UR35 ;  /* 0x00000023000b7c82 */ /* 0x000fe20008000000 */
[----:B------:R-:W-:Y:S01]  /*5030*/  UMOV UR12, UR60 ;  /* 0x0000003c000c7c82 */ /* 0x000fe20008000000 */
[----:B------:R-:W-:Y:S01]  /*5040*/  @P3 R2UR UR60, R27 ;  /* 0x000000001b3c32ca */ /* 0x000fe200000e0000 */
[----:B------:R-:W-:Y:S01]  /*5050*/  IMAD.IADD R14, R10, 0x1, R62 ;  /* 0x000000010a0e7824 */ /* 0x000fe200078e023e */
[----:B------:R-:W-:Y:S01]  /*5060*/  SEL R0, RZ, 0x1, P0 ;  /* 0x00000001ff007807 */ /* 0x000fe20000000000 */
[----:B------:R-:W-:Y:S01]  /*5070*/  IMAD.U32 R8, RZ, RZ, UR6 ;  /* 0x00000006ff087e24 */ /* 0x000fe2000f8e00ff */
[----:B------:R-:W-:Y:S01]  /*5080*/  SEL R29, R29, RZ, P0 ;  /* 0x000000ff1d1d7207 */ /* 0x000fe20000000000 */
[----:B------:R-:W-:Y:S01]  /*5090*/  IMAD.IADD R15, R11, 0x1, R63 ;  /* 0x000000010b0f7824 */ /* 0x000fe200078e023f */
[----:B------:R-:W-:Y:S02]  /*50a0*/  LOP3.LUT R28, R28, R0, RZ, 0x3c, !PT ;  /* 0x000000001c1c7212 */ /* 0x000fe400078e3cff */
[----:B------:R-:W-:Y:S01]  /*50b0*/  @!P4 R2UR UR6, R8 ;  /* 0x000000000806c2ca */ /* 0x000fe200000e0000 */
[----:B------:R-:W-:Y:S05]  /*50c0*/  IMAD.U32 R9, RZ, RZ, UR5 ;  /* 0x00000005ff097e24 */ /* 0x000fea000f8e00ff */
[----:B------:R-:W-:Y:S11]  /*50d0*/  @!P4 R2UR UR7, R9 ;  /* 0x000000000907c2ca */ /* 0x000ff600000e0000 */
[----:B------:R-:W-:Y:S02]  /*50e0*/  @!UPT UIADD3 URZ, UPT, UPT, URZ, URZ, URZ ;  /* 0x000000fffffff290 */ /* 0x000fe4000fffe0ff */
[----:B------:R3:W-:Y:S01]  /*50f0*/  @!UP1 UTMALDG.3D [UR8], [UR6], desc[UR18] ;  /* 0x00001208060095b4 */ /* 0x0007e20008011000 */
[----:B------:R3:W-:Y:S01]  /*5100*/  @!P4 SYNCS.ARRIVE.TRANS64.RED.A0TR RZ, [UR4+0x38], R25 ;  /* 0x00003819ffffc9a7 */ /* 0x0007e20008300404 */
[----:B------:R-:W-:Y:S01]  /*5110*/  UPLOP3.LUT UP1, UPT, UPT, UPT, UPT, 0x80, 0x8 ;  /* 0x000000000008789c */ /* 0x000fe20003f2f070 */
[----:B------:R-:W-:Y:S01]  /*5120*/  SYNCS.ARRIVE.TRANS64.RED.A1T0 RZ, [UR13], RZ ;  /* 0x000000ffffff79a7 */ /* 0x000fe2000810040d */
[----:B------:R-:W-:Y:S09]  /*5130*/  @P3 BRA `(.L_x_80) ;  /* 0xfffffff0009c3947 */ /* 0x000ff2000383ffff */
[----:B------:R-:W-:-:S04]  /*5140*/  SHF.L.U32 R2, R30, 0x1f, RZ ;  /* 0x0000001f1e027819 */ /* 0x000fc800000006ff */
[----:B------:R-:W1:Y:S02]  /*5150*/  SYNCS.PHASECHK.TRANS64.TRYWAIT P0, [UR4+0x40], R2 ;  /* 0x00004002ff0075a7 */ /* 0x000e640008001104 */
[----:B-1----:R-:W-:Y:S05]  /*5160*/  @!P0 BRA `(.L_x_81) ;  /* 0x0000003400f48947 */ /* 0x002fea0003800000 */
.L_x_167:
[----:B------:R-:W2:Y:S02]  /*5170*/  SYNCS.PHASECHK.TRANS64.TRYWAIT P0, [UR4+0x48], R2 ;  /* 0x00004802ff0075a7 */ /* 0x000ea40008001104 */
[----:B--2---:R-:W-:Y:S05]  /*5180*/  @!P0 BRA `(.L_x_82) ;  /* 0x0000003800048947 */ /* 0x004fea0003800000 */
.L_x_169:
[----:B------:R-:W2:Y:S02]  /*5190*/  SYNCS.PHASECHK.TRANS64.TRYWAIT P0, [UR4+0x50], R2 ;  /* 0x00005002ff0075a7 */ /* 0x000ea40008001104 */
[----:B--2---:R-:W-:Y:S05]  /*51a0*/  @!P0 BRA `(.L_x_83) ;  /* 0x0000003800148947 */ /* 0x004fea0003800000 */
.L_x_171:
[----:B-1----:R-:W-:-:S07]  /*51b0*/  MOV R0, UR4 ;  /* 0x0000000400007c02 */ /* 0x002fce0008000f00 */
.L_x_84:
[----:B-1----:R-:W-:-:S04]  /*51c0*/  SHF.L.U32 R2, R30, 0x1f, RZ ;  /* 0x0000001f1e027819 */ /* 0x002fc800000006ff */
[----:B------:R1:W2:Y:S03]  /*51d0*/  SYNCS.PHASECHK.TRANS64.TRYWAIT P0, [R0+URZ+0x58], R2 ;  /* 0x00005802000075a7 */ /* 0x0002a600080011ff */
[----:B--2---:R-:W-:Y:S05]  /*51e0*/  @!P0 NANOSLEEP.SYNCS 0x989680 ;  /* 0x009896800000895d */ /* 0x004fea0003900000 */
[----:B------:R-:W2:Y:S02]  /*51f0*/  @!P0 SYNCS.PHASECHK.TRANS64 P0, [R0+URZ+0x58], R2 ;  /* 0x00005802000085a7 */ /* 0x000ea400080010ff */
[----:B--23--:R-:W-:Y:S05]  /*5200*/  @P0 EXIT ;  /* 0x000000000000094d */ /* 0x00cfea0003800000 */
[----:B------:R-:W-:Y:S05]  /*5210*/  BRA `(.L_x_84) ;  /* 0xfffffffc00e87947 */ /* 0x000fea000383ffff */
.L_x_69:
[----:B------:R-:W-:-:S06]  /*5220*/  UISETP.GE.AND UP1, UPT, UR10, 0x4, UPT ;  /* 0x000000040a00788c */ /* 0x000fcc000bf26270 */
[----:B------:R-:W-:-:S13]  /*5230*/  PLOP3.LUT P0, PT, PT, PT, UP1, 0x80, 0x8 ;  /* 0x000000000008781c */ /* 0x000fda0003f0f018 */
[----:B------:R-:W-:Y:S05]  /*5240*/  @!P0 EXIT ;  /* 0x000000000000894d */ /* 0x000fea0003800000 */
[----:B------:R-:W-:Y:S01]  /*5250*/  BAR.SYNC.DEFER_BLOCKING 0x6, 0xa0 ;  /* 0x0182800000007b1d */ /* 0x000fe20000010000 */
[C---:B------:R-:W-:Y:S01]  /*5260*/  IMAD.SHL.U32 R2, R77.reuse, 0x10, RZ ;  /* 0x000000104d027824 */ /* 0x040fe200078e00ff */
[C---:B------:R-:W-:Y:S01]  /*5270*/  SHF.L.U32 R32, R77.reuse, 0x10, RZ ;  /* 0x000000104d207819 */ /* 0x040fe200000006ff */
[C---:B------:R-:W-:Y:S01]  /*5280*/  IMAD.SHL.U32 R76, R77.reuse, 0x2, RZ ;  /* 0x000000024d4c7824 */ /* 0x040fe200078e00ff */
[C---:B------:R-:W-:Y:S01]  /*5290*/  LOP3.LUT R78, R77.reuse, 0x60, RZ, 0xc0, !PT ;  /* 0x000000604d4e7812 */ /* 0x040fe200078ec0ff */
[----:B------:R-:W-:Y:S01]  /*52a0*/  HFMA2 R73, -RZ, RZ, 0, 5.9604644775390625e-08 ;  /* 0x00000001ff497431 */ /* 0x000fe200000001ff */
[----:B------:R-:W-:Y:S02]  /*52b0*/  UMOV UR36, 0x400 ;  /* 0x0000040000247882 */ /* 0x000fe40000000000 */
[----:B------:R-:W1:Y:S01]  /*52c0*/  LDC R67, c[0x0][0x370] ;  /* 0x0000dc00ff437b82 */ /* 0x000e620000000800 */
[----:B------:R-:W-:Y:S01]  /*52d0*/  ULEA UR36, UR45, UR36, 0x18 ;  /* 0x000000242d247291 */ /* 0x000fe2000f8ec0ff */
[----:B------:R-:W-:Y:S01]  /*52e0*/  LOP3.LUT R3, R2, 0x60, RZ, 0xc0, !PT ;  /* 0x0000006002037812 */ /* 0x000fe200078ec0ff */
[----:B------:R-:W-:Y:S01]  /*52f0*/  HFMA2 R71, -RZ, RZ, 0, 0 ;  /* 0x00000000ff477431 */ /* 0x000fe200000001ff */
[----:B------:R-:W-:Y:S01]  /*5300*/  LOP3.LUT R75, R77, 0x2, RZ, 0xc0, !PT ;  /* 0x000000024d4b7812 */ /* 0x000fe200078ec0ff */
[----:B------:R-:W-:Y:S01]  /*5310*/  UIADD3 UR4, UPT, UPT, UR36, 0x200, URZ ;  /* 0x0000020024047890 */ /* 0x000fe2000fffe0ff */
[----:B------:R-:W-:Y:S01]  /*5320*/  LOP3.LUT R76, R3, 0xc, R76, 0xf8, !PT ;  /* 0x0000000c034c7812 */ /* 0x000fe200078ef84c */
[----:B------:R-:W-:Y:S01]  /*5330*/  IMAD.MOV.U32 R31, RZ, RZ, RZ ;  /* 0x000000ffff1f7224 */ /* 0x000fe200078e00ff */
[----:B------:R-:W2:Y:S01]  /*5340*/  LDC R28, c[0x0][0xb0c] ;  /* 0x0002c300ff1c7b82 */ /* 0x000ea20000000800 */
[----:B------:R-:W-:Y:S01]  /*5350*/  LOP3.LUT R32, R32, 0x600000, RZ, 0xc0, !PT ;  /* 0x0060000020207812 */ /* 0x000fe200078ec0ff */
[----:B------:R-:W-:Y:S01]  /*5360*/  IMAD.MOV.U32 R81, RZ, RZ, RZ ;  /* 0x000000ffff517224 */ /* 0x000fe200078e00ff */
[----:B------:R-:W-:Y:S01]  /*5370*/  LOP3.LUT R76, R76, 0x790, R2, 0xf8, !PT ;  /* 0x000007904c4c7812 */ /* 0x000fe200078ef802 */
[----:B------:R-:W-:Y:S01]  /*5380*/  IMAD.U32 R69, RZ, RZ, UR4 ;  /* 0x00000004ff457e24 */ /* 0x000fe2000f8e00ff */
[----:B------:R-:W-:Y:S01]  /*5390*/  LOP3.LUT R77, R77, 0x4, RZ, 0xc0, !PT ;  /* 0x000000044d4d7812 */ /* 0x000fe200078ec0ff */
[----:B------:R-:W4:Y:S01]  /*53a0*/  LDCU.64 UR50, c[0x0][0x348] ;  /* 0x00006900ff3277ac */ /* 0x000f220008000a00 */
[----:B------:R-:W-:Y:S01]  /*53b0*/  MOV R72, RZ ;  /* 0x000000ff00487202 */ /* 0x000fe20000000f00 */
[----:B------:R-:W1:Y:S01]  /*53c0*/  LDC R65, c[0x0][0xb20] ;  /* 0x0002c800ff417b82 */ /* 0x000e620000000800 */
[----:B------:R-:W3:Y:S01]  /*53d0*/  LDS R0, [UR36+0x120] ;  /* 0x00012024ff007984 */ /* 0x000ee20008000800 */
[----:B------:R-:W-:Y:S01]  /*53e0*/  IMAD R76, R76, 0x4, R69 ;  /* 0x000000044c4c7824 */ /* 0x000fe200078e0245 */
[----:B------:R-:W1:Y:S03]  /*53f0*/  LDCU.64 UR46, c[0x0][0x888] ;  /* 0x00011100ff2e77ac */ /* 0x000e660008000a00 */
[--C-:B------:R-:W-:Y:S01]  /*5400*/  IMAD R75, R75, -0x10, R76.reuse ;  /* 0xfffffff04b4b7824 */ /* 0x100fe200078e024c */
[----:B------:R-:W1:Y:S01]  /*5410*/  LDCU.64 UR48, c[0x0][0x890] ;  /* 0x00011200ff3077ac */ /* 0x000e620008000a00 */
[----:B------:R-:W1:Y:S01]  /*5420*/  LDC R27, c[0x0][0xb30] ;  /* 0x0002cc00ff1b7b82 */ /* 0x000e620000000800 */
[----:B------:R-:W-:Y:S01]  /*5430*/  IMAD R74, R77, -0x10, R76 ;  /* 0xfffffff04d4a7824 */ /* 0x000fe200078e024c */
[----:B------:R-:W-:Y:S01]  /*5440*/  UMOV UR39, URZ ;  /* 0x000000ff00277c82 */ /* 0x000fe20008000000 */
[----:B------:R-:W-:-:S05]  /*5450*/  UMOV UR37, URZ ;  /* 0x000000ff00257c82 */ /* 0x000fca0008000000 */
[----:B------:R-:W1:Y:S08]  /*5460*/  LDC.64 R60, c[0x0][0xb10] ;  /* 0x0002c400ff3c7b82 */ /* 0x000e700000000a00 */
[----:B------:R-:W1:Y:S08]  /*5470*/  LDC.64 R24, c[0x0][0xb18] ;  /* 0x0002c600ff187b82 */ /* 0x000e700000000a00 */
[----:B------:R-:W1:Y:S08]  /*5480*/  LDC.64 R22, c[0x0][0xb28] ;  /* 0x0002ca00ff167b82 */ /* 0x000e700000000a00 */
[----:B------:R-:W1:Y:S01]  /*5490*/  LDC.64 R58, c[0x0][0x8b0] ;  /* 0x00022c00ff3a7b82 */ /* 0x000e620000000a00 */
[----:B---3--:R-:W-:-:S07]  /*54a0*/  IMAD.IADD R32, R0, 0x1, R32 ;  /* 0x0000000100207824 */ /* 0x008fce00078e0220 */
[----:B------:R-:W3:Y:S08]  /*54b0*/  LDC.64 R56, c[0x0][0x8a8] ;  /* 0x00022a00ff387b82 */ /* 0x000ef00000000a00 */
[----:B--2-4-:R-:W1:Y:S02]  /*54c0*/  LDC R66, c[0x0][0x374] ;  /* 0x0000dd00ff427b82 */ /* 0x014e640000000800 */
.L_x_128:
[----:B------:R-:W-:Y:S02]  /*54d0*/  LEA R0, R81, UR36, 0x3 ;  /* 0x0000002451007c11 */ /* 0x000fe4000f8e18ff */
[----:B------:R-:W-:Y:S02]  /*54e0*/  SHF.L.U32 R2, R71, 0x1f, RZ ;  /* 0x0000001f47027819 */ /* 0x000fe400000006ff */
[----:B------:R-:W-:Y:S02]  /*54f0*/  LEA R16, R81, UR36, 0x4 ;  /* 0x0000002451107c11 */ /* 0x000fe4000f8e20ff */
[----:B------:R-:W2:Y:S02]  /*5500*/  SYNCS.PHASECHK.TRANS64.TRYWAIT P0, [R0+URZ+0x70], R2 ;  /* 0x00007002000075a7 */ /* 0x000ea400080011ff */
[----:B--23--:R-:W-:Y:S05]  /*5510*/  @!P0 BRA `(.L_x_85) ;  /* 0x0000003400508947 */ /* 0x00cfea0003800000 */
.L_x_172:
[----:B------:R-:W4:Y:S01]  /*5520*/  LDC.64 R10, c[0x0][0xb10] ;  /* 0x0002c400ff0a7b82 */ /* 0x000f220000000a00 */
[----:B------:R-:W3:Y:S01]  /*5530*/  LDS.128 R16, [R16+0x100] ;  /* 0x0001000010107984 */ /* 0x000ee20000000c00 */
[----:B-1----:R-:W-:Y:S01]  /*5540*/  ISETP.NE.AND P1, PT, R27, 0x1, PT ;  /* 0x000000011b00780c */ /* 0x002fe20003f25270 */
[----:B--2---:R-:W-:Y:S01]  /*5550*/  VIADD R0, R0, 0x80 ;  /* 0x0000008000007836 */ /* 0x004fe20000000000 */
[----:B------:R-:W-:Y:S04]  /*5560*/  ISETP.GE.AND P0, PT, R26, 0x1, PT ;  /* 0x000000011a00780c */ /* 0x000fe80003f06270 */
[----:B------:R-:W1:Y:S01]  /*5570*/  LDC.64 R8, c[0x0][0xb18] ;  /* 0x0002c600ff087b82 */ /* 0x000e620000000a00 */
[----:B------:R-:W-:Y:S01]  /*5580*/  PRMT R0, RZ, 0x654, R0 ;  /* 0x00000654ff007816 */ /* 0x000fe20000000000 */
[----:B------:R-:W-:Y:S01]  /*5590*/  @!PT LDS RZ, [RZ] ;  /* 0x00000000fffff984 */ /* 0x000fe20000000800 */
[----:B------:R-:W-:Y:S01]  /*55a0*/  @!PT LDS RZ, [RZ] ;  /* 0x00000000fffff984 */ /* 0x000fe20000000800 */
[----:B------:R-:W-:Y:S01]  /*55b0*/  @!PT LDS RZ, [RZ] ;  /* 0x00000000fffff984 */ /* 0x000fe20000000800 */
[----:B------:R-:W-:Y:S01]  /*55c0*/  @!PT LDS RZ, [RZ] ;  /* 0x00000000fffff984 */ /* 0x000fe20000000800 */
[----:B------:R2:W-:Y:S06]  /*55d0*/  MEMBAR.ALL.CTA ;  /* 0x0000000000007992 */ /* 0x0005ec0000008000 */
[----:B--2---:R-:W2:Y:S01]  /*55e0*/  FENCE.VIEW.ASYNC.S ;  /* 0x00000000000073c6 */ /* 0x004ea20000000000 */
[----:B------:R-:W1:Y:S08]  /*55f0*/  @!P1 LDC R12, c[0x0][0xb20] ;  /* 0x0002c800ff0c9b82 */ /* 0x000e700000000800 */
[----:B------:R-:W1:Y:S01]  /*5600*/  @!P1 LDC R7, c[0x0][0xb0c] ;  /* 0x0002c300ff079b82 */ /* 0x000e620000000800 */
[----:B--2---:R2:W-:Y:S01]  /*5610*/  SYNCS.ARRIVE.TRANS64.RED.A1T0 RZ, [R0+URZ], RZ ;  /* 0x000000ff00ff79a7 */ /* 0x0045e200081004ff */
[----:B---3--:R-:W-:Y:S04]  /*5620*/  LOP3.LUT P4, RZ, R18, 0x1, RZ, 0xc0, !PT ;  /* 0x0000000112ff7812 */ /* 0x008fe8000788c0ff */
[----:B------:R-:W-:Y:S09]  /*5630*/  P2R R79, PR, RZ, 0x10 ;  /* 0x00000010ff4f7803 */ /* 0x000ff20000000000 */
[----:B------:R-:W-:Y:S02]  /*5640*/  @P4 MOV R30, R16 ;  /* 0x00000010001e4202 */ /* 0x000fe40000000f00 */
[----:B------:R-:W-:Y:S01]  /*5650*/  @P4 LOP3.LUT R29, R17, 0xffff, RZ, 0xc0, !PT ;  /* 0x0000ffff111d4812 */ /* 0x000fe200078ec0ff */
[----:B--2-4-:R-:W-:Y:S06]  /*5660*/  @!P0 BRA `(.L_x_86) ;  /* 0x0000000000a48947 */ /* 0x014fec0003800000 */
[----:B------:R-:W-:Y:S01]  /*5670*/  IMAD.HI.U32 R0, R66, R25, RZ ;  /* 0x0000001942007227 */ /* 0x000fe200078e00ff */
[----:B------:R-:W-:Y:S02]  /*5680*/  ISETP.NE.AND P0, PT, R24, 0x1, PT ;  /* 0x000000011800780c */ /* 0x000fe40003f05270 */
[----:B------:R-:W-:Y:S01]  /*5690*/  ISETP.NE.AND P2, PT, R26, 0x1, PT ;  /* 0x000000011a00780c */ /* 0x000fe20003f45270 */
[----:B------:R-:W-:Y:S01]  /*56a0*/  IMAD.HI.U32 R4, R67, R60, RZ ;  /* 0x0000003c43047227 */ /* 0x000fe200078e00ff */
[----:B------:R-:W-:Y:S02]  /*56b0*/  SHF.R.U32.HI R0, RZ, R65, R0 ;  /* 0x00000041ff007219 */ /* 0x000fe40000011600 */
[----:B------:R-:W-:Y:S01]  /*56c0*/  ISETP.NE.AND P3, PT, R28, 0x1, PT ;  /* 0x000000011c00780c */ /* 0x000fe20003f65270 */
[----:B------:R-:W-:Y:S01]  /*56d0*/  IMAD.HI.U32 R6, R29, R25, RZ ;  /* 0x000000191d067227 */ /* 0x000fe200078e00ff */
[-C--:B------:R-:W-:Y:S02]  /*56e0*/  SHF.R.U32.HI R4, RZ, R61.reuse, R4 ;  /* 0x0000003dff047219 */ /* 0x080fe40000011604 */
[----:B------:R-:W-:Y:S01]  /*56f0*/  SEL R0, R66, R0, !P0 ;  /* 0x0000000042007207 */ /* 0x000fe20004000000 */
[----:B------:R-:W-:Y:S01]  /*5700*/  IMAD.HI.U32 R5, R30, R60, RZ ;  /* 0x0000003c1e057227 */ /* 0x000fe200078e00ff */
[----:B------:R-:W-:Y:S03]  /*5710*/  SEL R4, R67, R4, !P3 ;  /* 0x0000000443047207 */ /* 0x000fe60005800000 */
[-C--:B------:R-:W-:Y:S01]  /*5720*/  IMAD.HI.U32 R3, R0, R22.reuse, RZ ;  /* 0x0000001600037227 */ /* 0x080fe200078e00ff */
[----:B------:R-:W-:Y:S03]  /*5730*/  SHF.R.U32.HI R5, RZ, R61, R5 ;  /* 0x0000003dff057219 */ /* 0x000fe60000011605 */
[----:B------:R-:W-:Y:S01]  /*5740*/  IMAD.HI.U32 R2, R4, R22, RZ ;  /* 0x0000001604027227 */ /* 0x000fe200078e00ff */
[----:B------:R-:W-:Y:S02]  /*5750*/  @P2 SHF.R.U32.HI R0, RZ, R23, R3 ;  /* 0x00000017ff002219 */ /* 0x000fe40000011603 */
[----:B------:R-:W-:Y:S02]  /*5760*/  SHF.R.U32.HI R3, RZ, R65, R6 ;  /* 0x00000041ff037219 */ /* 0x000fe40000011606 */
[----:B------:R-:W-:Y:S01]  /*5770*/  @P2 SHF.R.U32.HI R4, RZ, R23, R2 ;  /* 0x00000017ff042219 */ /* 0x000fe20000011602 */
[----:B------:R-:W-:Y:S01]  /*5780*/  IMAD R0, R26, R0, RZ ;  /* 0x000000001a007224 */ /* 0x000fe200078e02ff */
[----:B------:R-:W-:Y:S02]  /*5790*/  SEL R3, R29, R3, !P0 ;  /* 0x000000031d037207 */ /* 0x000fe40004000000 */
[----:B------:R-:W-:Y:S01]  /*57a0*/  SEL R2, R30, R5, !P3 ;  /* 0x000000051e027207 */ /* 0x000fe20005800000 */
[----:B------:R-:W-:Y:S01]  /*57b0*/  IMAD R5, R26, R4, RZ ;  /* 0x000000041a057224 */ /* 0x000fe200078e02ff */
[C---:B------:R-:W-:Y:S01]  /*57c0*/  ISETP.GE.AND P0, PT, R3.reuse, R0, PT ;  /* 0x000000000300720c */ /* 0x040fe20003f06270 */
[C---:B------:R-:W-:Y:S03]  /*57d0*/  IMAD.HI.U32 R0, R3.reuse, R22, RZ ;  /* 0x0000001603007227 */ /* 0x040fe600078e00ff */
[C---:B------:R-:W-:Y:S02]  /*57e0*/  ISETP.GE.OR P0, PT, R2.reuse, R5, P0 ;  /* 0x000000050200720c */ /* 0x040fe40000706670 */
[----:B------:R-:W-:Y:S04]  /*57f0*/  SHF.R.U32.HI R0, RZ, R23, R0 ;  /* 0x00000017ff007219 */ /* 0x000fe80000011600 */
[C---:B------:R-:W-:Y:S05]  /*5800*/  SEL R6, R3.reuse, R0, !P2 ;  /* 0x0000000003067207 */ /* 0x040fea0005000000 */
        /* <DEDUP_REMOVED lines=14> */
[----:B------:R-:W-:Y:S07]  /*58f0*/  IMAD R29, R3, R24, R29 ;  /* 0x00000018031d7224 */ /* 0x000fee00078e021d */
.L_x_86:
[----:B-1----:R-:W-:Y:S01]  /*5900*/  @!P1 ISETP.NE.AND P0, PT, R8, 0x1, PT ;  /* 0x000000010800980c */ /* 0x002fe20003f05270 */
[----:B------:R-:W-:Y:S01]  /*5910*/  @!P1 IMAD.HI.U32 R2, R29, R9, RZ ;  /* 0x000000091d029227 */ /* 0x000fe200078e00ff */
[----:B------:R-:W-:Y:S01]  /*5920*/  R2UR UR5, R15 ;  /* 0x000000000f0572ca */ /* 0x000fe200000e0000 */
[----:B------:R-:W-:Y:S01]  /*5930*/  BSSY.RECONVERGENT B6, `(.L_x_87) ;  /* 0x0000031000067945 */ /* 0x000fe20003800200 */
[----:B------:R-:W-:Y:S01]  /*5940*/  R2UR UR4, R14 ;  /* 0x000000000e0472ca */ /* 0x000fe200000e0000 */
[C---:B------:R-:W-:Y:S01]  /*5950*/  @!P1 IMAD.HI.U32 R0, R30.reuse, R10, RZ ;  /* 0x0000000a1e009227 */ /* 0x040fe200078e00ff */
[----:B------:R-:W-:Y:S02]  /*5960*/  @!P1 SHF.R.U32.HI R2, RZ, R12, R2 ;  /* 0x0000000cff029219 */ /* 0x000fe40000011602 */
[----:B------:R-:W-:Y:S01]  /*5970*/  @!P1 ISETP.NE.AND P2, PT, R7, 0x1, PT ;  /* 0x000000010700980c */ /* 0x000fe20003f45270 */
[----:B------:R-:W-:Y:S01]  /*5980*/  VIADD R81, R81, 0x1 ;  /* 0x0000000151517836 */ /* 0x000fe20000000000 */
[----:B------:R-:W-:Y:S02]  /*5990*/  @!P1 SEL R2, R29, R2, !P0 ;  /* 0x000000021d029207 */ /* 0x000fe40004000000 */
[----:B------:R-:W-:Y:S02]  /*59a0*/  @!P1 SHF.R.U32.HI R0, RZ, R11, R0 ;  /* 0x0000000bff009219 */ /* 0x000fe40000011600 */
[----:B------:R-:W-:Y:S01]  /*59b0*/  LOP3.LUT P0, RZ, R69, 0x1b0, RZ, 0xc0, !PT ;  /* 0x000001b045ff7812 */ /* 0x000fe2000780c0ff */
[----:B------:R-:W-:Y:S01]  /*59c0*/  USHF.L.U32 UR42, UR5, 0x7, URZ ;  /* 0x00000007052a7899 */ /* 0x000fe200080006ff */
[----:B------:R-:W-:Y:S01]  /*59d0*/  @!P1 SEL R3, R30, R0, !P2 ;  /* 0x000000001e039207 */ /* 0x000fe20005000000 */
[----:B------:R-:W-:Y:S01]  /*59e0*/  USHF.L.U32 UR41, UR4, 0x6, URZ ;  /* 0x0000000604297899 */ /* 0x000fe200080006ff */
[----:B------:R-:W-:Y:S03]  /*59f0*/  @P4 SHF.R.U32.HI R70, RZ, 0x10, R17 ;  /* 0x00000010ff464819 */ /* 0x000fe60000011611 */
[----:B------:R-:W-:Y:S02]  /*5a00*/  @!P1 IMAD.IADD R0, R2, 0x1, -R3 ;  /* 0x0000000102009824 */ /* 0x000fe400078e0a03 */
[----:B------:R-:W-:Y:S02]  /*5a10*/  @!P1 IMAD.IADD R2, R3, 0x1, -R2 ;  /* 0x0000000103029824 */ /* 0x000fe400078e0a02 */
[----:B------:R-:W-:Y:S02]  /*5a20*/  @!P1 IMAD R30, R0, R7, R30 ;  /* 0x00000007001e9224 */ /* 0x000fe400078e021e */
[----:B------:R-:W-:Y:S01]  /*5a30*/  @!P1 IMAD R29, R2, R8, R29 ;  /* 0x00000008021d9224 */ /* 0x000fe200078e021d */
[----:B------:R-:W-:Y:S06]  /*5a40*/  @!P0 BRA `(.L_x_88) ;  /* 0x00000000007c8947 */ /* 0x000fec0003800000 */
[----:B------:R-:W1:Y:S01]  /*5a50*/  LDCU.64 UR8, c[0x4][0x80] ;  /* 0x01001000ff0877ac */ /* 0x000e620008000a00 */
[----:B------:R-:W-:Y:S01]  /*5a60*/  MOV R2, 0x0 ;  /* 0x0000000000027802 */ /* 0x000fe20000000f00 */
[----:B------:R-:W-:Y:S02]  /*5a70*/  HFMA2 R12, -RZ, RZ, 0, 5.9604644775390625e-08 ;  /* 0x00000001ff0c7431 */ /* 0x000fe400000001ff */
[----:B------:R-:W-:Y:S01]  /*5a80*/  IMAD.MOV.U32 R8, RZ, RZ, 0x70 ;  /* 0x00000070ff087424 */ /* 0x000fe200078e00ff */
[----:B------:R2:W3:Y:S01]  /*5a90*/  LDC.64 R14, c[0x4][R2] ;  /* 0x01000000020e7b82 */ /* 0x0004e20000000a00 */
[----:B------:R-:W4:Y:S01]  /*5aa0*/  LDCU.64 UR6, c[0x4][0x88] ;  /* 0x01001100ff0677ac */ /* 0x000f220008000a00 */
[----:B------:R-:W-:Y:S01]  /*5ab0*/  IMAD.MOV.U32 R13, RZ, RZ, RZ ;  /* 0x000000ffff0d7224 */ /* 0x000fe200078e00ff */
[----:B------:R-:W2:Y:S01]  /*5ac0*/  LDCU.64 UR4, c[0x4][0x8] ;  /* 0x01000100ff0477ac */ /* 0x000ea20008000a00 */
[----:B-1----:R-:W-:Y:S01]  /*5ad0*/  MOV R5, UR9 ;  /* 0x0000000900057c02 */ /* 0x002fe20008000f00 */
[----:B------:R-:W-:Y:S01]  /*5ae0*/  IMAD.U32 R4, RZ, RZ, UR8 ;  /* 0x00000008ff047e24 */ /* 0x000fe2000f8e00ff */
[----:B----4-:R-:W-:Y:S01]  /*5af0*/  MOV R7, UR7 ;  /* 0x0000000700077c02 */ /* 0x010fe20008000f00 */
[----:B------:R-:W-:Y:S01]  /*5b00*/  IMAD.U32 R6, RZ, RZ, UR6 ;  /* 0x00000006ff067e24 */ /* 0x000fe2000f8e00ff */
[----:B--2---:R-:W-:Y:S01]  /*5b10*/  MOV R11, UR5 ;  /* 0x00000005000b7c02 */ /* 0x004fe20008000f00 */
[----:B------:R-:W-:Y:S02]  /*5b20*/  IMAD.U32 R10, RZ, RZ, UR4 ;  /* 0x00000004ff0a7e24 */ /* 0x000fe4000f8e00ff */
[----:B------:R-:W-:Y:S07]  /*5b30*/  LEPC R20, `(.L_x_89) ;  /* 0x000000001014794e */ /* 0x000fee0000000000 */
[----:B---3-5:R-:W-:Y:S05]  /*5b40*/  CALL.ABS.NOINC R14 ;  /* 0x000000000e007343 */ /* 0x028fea0003c00000 */
.L_x_89:
[----:B------:R-:W1:Y:S01]  /*5b50*/  LDCU.64 UR8, c[0x4][0x80] ;  /* 0x01001000ff0877ac */ /* 0x000e620008000a00 */
[----:B------:R-:W2:Y:S01]  /*5b60*/  LDC.64 R2, c[0x4][R2] ;  /* 0x0100000002027b82 */ /* 0x000ea20000000a00 */
[----:B------:R-:W-:Y:S02]  /*5b70*/  HFMA2 R12, -RZ, RZ, 0, 5.9604644775390625e-08 ;  /* 0x00000001ff0c7431 */ /* 0x000fe400000001ff */
[----:B------:R-:W-:Y:S02]  /*5b80*/  IMAD.MOV.U32 R8, RZ, RZ, 0x70 ;  /* 0x00000070ff087424 */ /* 0x000fe400078e00ff */
[----:B------:R-:W-:Y:S01]  /*5b90*/  IMAD.MOV.U32 R13, RZ, RZ, RZ ;  /* 0x000000ffff0d7224 */ /* 0x000fe200078e00ff */
[----:B------:R-:W3:Y:S01]  /*5ba0*/  LDCU.64 UR6, c[0x4][0x88] ;  /* 0x01001100ff0677ac */ /* 0x000ee20008000a00 */
[----:B------:R-:W4:Y:S01]  /*5bb0*/  LDCU.64 UR4, c[0x4][0x8] ;  /* 0x01000100ff0477ac */ /* 0x000f220008000a00 */
[----:B-1----:R-:W-:Y:S02]  /*5bc0*/  MOV R4, UR8 ;  /* 0x0000000800047c02 */ /* 0x002fe40008000f00 */
[----:B------:R-:W-:Y:S02]  /*5bd0*/  MOV R5, UR9 ;  /* 0x0000000900057c02 */ /* 0x000fe40008000f00 */
[----:B---3--:R-:W-:Y:S01]  /*5be0*/  MOV R7, UR7 ;  /* 0x0000000700077c02 */ /* 0x008fe20008000f00 */
[----:B------:R-:W-:Y:S01]  /*5bf0*/  IMAD.U32 R6, RZ, RZ, UR6 ;  /* 0x00000006ff067e24 */ /* 0x000fe2000f8e00ff */
[----:B----4-:R-:W-:Y:S01]  /*5c00*/  MOV R11, UR5 ;  /* 0x00000005000b7c02 */ /* 0x010fe20008000f00 */
[----:B------:R-:W-:Y:S02]  /*5c10*/  IMAD.U32 R10, RZ, RZ, UR4 ;  /* 0x00000004ff0a7e24 */ /* 0x000fe4000f8e00ff */
[----:B------:R-:W-:Y:S07]  /*5c20*/  LEPC R20, `(.L_x_88) ;  /* 0x000000001014794e */ /* 0x000fee0000000000 */
[----:B--2---:R-:W-:Y:S05]  /*5c30*/  CALL.ABS.NOINC R2 ;  /* 0x0000000002007343 */ /* 0x004fea0003c00000 */
.L_x_88:
[----:B------:R-:W-:Y:S05]  /*5c40*/  BSYNC.RECONVERGENT B6 ;  /* 0x0000000000067941 */ /* 0x000fea0003800200 */
.L_x_87:
[----:B------:R-:W-:Y:S01]  /*5c50*/  ISETP.NE.U32.AND P4, PT, R58, RZ, PT ;  /* 0x000000ff3a00720c */ /* 0x000fe20003f85070 */
[----:B------:R-:W-:Y:S01]  /*5c60*/  UISETP.NE.AND UP2, UPT, UR44, URZ, UPT ;  /* 0x000000ff2c00728c */ /* 0x000fe2000bf45270 */
[----:B------:R-:W-:Y:S01]  /*5c70*/  ISETP.NE.U32.AND P2, PT, RZ, UR46, PT ;  /* 0x0000002eff007c0c */ /* 0x000fe2000bf45070 */
[----:B------:R-:W-:Y:S01]  /*5c80*/  UISETP.NE.U32.AND UP1, UPT, UR48, URZ, UPT ;  /* 0x000000ff3000728c */ /* 0x000fe2000bf25070 */
[----:B------:R-:W-:Y:S01]  /*5c90*/  ISETP.NE.AND.EX P4, PT, R59, RZ, PT, P4 ;  /* 0x000000ff3b00720c */ /* 0x000fe20003f85340 */
[----:B------:R-:W-:Y:S01]  /*5ca0*/  UPLOP3.LUT UP0, UPT, UPT, UPT, UPT, 0x40, 0x4 ;  /* 0x000000000004789c */ /* 0x000fe20003f0e870 */
[----:B------:R-:W-:Y:S01]  /*5cb0*/  ISETP.NE.AND.EX P2, PT, RZ, UR47, PT, P2 ;  /* 0x0000002fff007c0c */ /* 0x000fe2000bf45320 */
[----:B------:R-:W-:Y:S01]  /*5cc0*/  UISETP.NE.AND.EX UP1, UPT, UR49, URZ, UPT, UP1 ;  /* 0x000000ff3100728c */ /* 0x000fe2000bf25310 */
[----:B------:R-:W-:Y:S04]  /*5cd0*/  PLOP3.LUT P1, PT, PT, PT, UP2, 0x80, 0x8 ;  /* 0x000000000008781c */ /* 0x000fe80003f2f028 */
[----:B------:R-:W-:Y:S06]  /*5ce0*/  @UP2 UPLOP3.LUT UP0, UPT, UPT, UPT, UP1, 0x80, 0x8 ;  /* 0x000000000008289c */ /* 0x000fec0003f0f010 */
[----:B------:R-:W-:Y:S01]  /*5cf0*/  PLOP3.LUT P0, PT, PT, PT, UP0, 0x80, 0x8 ;  /* 0x000000000008781c */ /* 0x000fe20003f0f008 */
[----:B------:R-:W-:Y:S01]  /*5d00*/  @!UPT UIADD3 URZ, UPT, UPT, URZ, URZ, URZ ;  /* 0x000000fffffff290 */ /* 0x000fe2000fffe0ff */
[----:B------:R-:W-:Y:S11]  /*5d10*/  BRA.U !UP1, `(.L_x_90) ;  /* 0x0000000109387547 */ /* 0x000ff6000b800000 */
[----:B------:R-:W-:Y:S01]  /*5d20*/  UISETP.NE.U32.AND UP0, UPT, UR46, URZ, UPT ;  /* 0x000000ff2e00728c */ /* 0x000fe2000bf05070 */
[----:B------:R-:W-:Y:S02]  /*5d30*/  HFMA2 R0, -RZ, RZ, 0, 5.9604644775390625e-08 ;  /* 0x00000001ff007431 */ /* 0x000fe400000001ff */
[----:B------:R-:W-:Y:S01]  /*5d40*/  IMAD.MOV.U32 R64, RZ, RZ, 0x1 ;  /* 0x00000001ff407424 */ /* 0x000fe200078e00ff */
[----:B------:R-:W-:Y:S06]  /*5d50*/  UISETP.NE.AND.EX UP0, UPT, UR47, URZ, UPT, UP0 ;  /* 0x000000ff2f00728c */ /* 0x000fec000bf05300 */
[----:B------:R-:W-:Y:S05]  /*5d60*/  PLOP3.LUT P3, PT, PT, PT, UP0, 0x80, 0x8 ;  /* 0x000000000008781c */ /* 0x000fea0003f6f008 */
[----:B------:R-:W1:Y:S01]  /*5d70*/  @UP0 LDCU.64 UR4, c[0x0][0x888] ;  /* 0x00011100ff0407ac */ /* 0x000e620008000a00 */
[----:B------:R-:W-:Y:S07]  /*5d80*/  @UP0 UIMAD UR6, UR60, UR48, URZ ;  /* 0x000000303c0602a4 */ /* 0x000fee000f8e02ff */
[----:B------:R-:W-:Y:S01]  /*5d90*/  @!P3 PRMT R64, R0, 0x7610, R64 ;  /* 0x000076100040b816 */ /* 0x000fe20000000040 */
[----:B-1----:R-:W-:Y:S06]  /*5da0*/  @UP0 UIMAD.WIDE UR4, UR6, 0x4, UR4 ;  /* 0x00000004060408a5 */ /* 0x002fec000f8e0204 */
[----:B------:R-:W-:Y:S01]  /*5db0*/  IMAD.U32 R2, RZ, RZ, UR4 ;  /* 0x00000004ff027e24 */ /* 0x000fe2000f8e00ff */
[----:B------:R-:W-:Y:S04]  /*5dc0*/  MOV R3, UR5 ;  /* 0x0000000500037c02 */ /* 0x000fe80008000f00 */
[----:B------:R-:W1:Y:S01]  /*5dd0*/  @!UP0 LDCU UR4, c[0x0][0x880] ;  /* 0x00011000ff0487ac */ /* 0x000e620008000800 */
[----:B-----5:R2:W5:Y:S02]  /*5de0*/  @P3 LDG.E R35, desc[UR52][R2.64] ;  /* 0x0000003402233981 */ /* 0x020564000c1e1900 */
[----:B-12---:R-:W-:Y:S02]  /*5df0*/  @!P3 IMAD.U32 R35, RZ, RZ, UR4 ;  /* 0x00000004ff23be24 */ /* 0x006fe4000f8e00ff */
.L_x_90:
[----:B------:R-:W-:Y:S05]  /*5e00*/  @!P4 BRA `(.L_x_91) ;  /* 0x000000000020c947 */ /* 0x000fea0003800000 */
[----:B------:R-:W-:Y:S04]  /*5e10*/  ISETP.NE.U32.AND P3, PT, R56, RZ, PT ;  /* 0x000000ff3800720c */ /* 0x000fe80003f65070 */
[----:B------:R-:W-:Y:S11]  /*5e20*/  ISETP.NE.AND.EX P3, PT, R57, RZ, PT, P3 ;  /* 0x000000ff3900720c */ /* 0x000ff60003f65330 */
[----:B------:R-:W-:Y:S02]  /*5e30*/  @!UPT UIADD3 URZ, UPT, UPT, URZ, URZ, URZ ;  /* 0x000000fffffff290 */ /* 0x000fe4000fffe0ff */
[----:B------:R-:W1:Y:S01]  /*5e40*/  @P3 LDC.64 R2, c[0x0][0x8a8] ;  /* 0x00022a00ff023b82 */ /* 0x000e620000000a00 */
[----:B------:R-:W-:Y:S04]  /*5e50*/  @P3 IMAD R0, R58, UR60, RZ ;  /* 0x0000003c3a003c24 */ /* 0x000fe8000f8e02ff */
[----:B-1----:R-:W-:Y:S05]  /*5e60*/  @P3 IMAD.WIDE R2, R0, 0x4, R2 ;  /* 0x0000000400023825 */ /* 0x002fea00078e0202 */
[----:B-----5:R1:W5:Y:S02]  /*5e70*/  @P3 LDG.E R33, desc[UR52][R2.64] ;  /* 0x0000003402213981 */ /* 0x020364000c1e1900 */
[----:B-1----:R-:W2:Y:S02]  /*5e80*/  @!P3 LDC R33, c[0x0][0x8a0] ;  /* 0x00022800ff21bb82 */ /* 0x002ea40000000800 */
.L_x_91:
[----:B-----5:R-:W-:Y:S01]  /*5e90*/  FSETP.NEU.AND P3, PT, R35, RZ, PT ;  /* 0x000000ff2300720b */ /* 0x020fe20003f6d000 */
[----:B------:R-:W-:Y:S01]  /*5ea0*/  BSSY B1, `(.L_x_92) ;  /* 0x0000039000017945 */ /* 0x000fe20003800000 */
[----:B------:R-:W-:Y:S01]  /*5eb0*/  SEL R3, RZ, 0xffffffff, P2 ;  /* 0xffffffffff037807 */ /* 0x000fe20001000000 */
[----:B------:R-:W-:Y:S01]  /*5ec0*/  IMAD.MOV.U32 R86, RZ, RZ, 0x1 ;  /* 0x00000001ff567424 */ /* 0x000fe200078e00ff */
[----:B------:R-:W-:Y:S01]  /*5ed0*/  @P1 LOP3.LUT P2, RZ, R64, 0xff, RZ, 0xc0, !PT ;  /* 0x000000ff40ff1812 */ /* 0x000fe2000784c0ff */
[----:B------:R-:W-:Y:S01]  /*5ee0*/  IMAD R34, R31, 0x40, R32 ;  /* 0x000000401f227824 */ /* 0x000fe200078e0220 */
[----:B------:R-:W-:Y:S01]  /*5ef0*/  @P1 SEL R0, RZ, 0xffffffff, P3 ;  /* 0xffffffffff001807 */ /* 0x000fe20001800000 */
[----:B------:R-:W-:Y:S01]  /*5f00*/  IMAD R82, R77, -0x10, R75 ;  /* 0xfffffff04d527824 */ /* 0x000fe200078e024b */
[----:B------:R-:W-:Y:S01]  /*5f10*/  LOP3.LUT R73, R73, 0x1, RZ, 0x3c, !PT ;  /* 0x0000000149497812 */ /* 0x000fe200078e3cff */
[----:B------:R-:W-:Y:S01]  /*5f20*/  IMAD.MOV.U32 R85, RZ, RZ, RZ ;  /* 0x000000ffff557224 */ /* 0x000fe200078e00ff */
[----:B------:R-:W-:Y:S02]  /*5f30*/  @P0 SEL R0, R3, R0, !P2 ;  /* 0x0000000003000207 */ /* 0x000fe40005000000 */
[----:B------:R-:W-:Y:S02]  /*5f40*/  CS2R R54, SRZ ;  /* 0x0000000000367805 */ /* 0x000fe4000001ff00 */
[----:B------:R-:W-:Y:S02]  /*5f50*/  LEA R84, R31, UR36, 0x3 ;  /* 0x000000241f547c11 */ /* 0x000fe4000f8e18ff */
[----:B------:R-:W-:Y:S02]  /*5f60*/  CS2R R52, SRZ ;  /* 0x0000000000347805 */ /* 0x000fe4000001ff00 */
[----:B------:R-:W-:Y:S02]  /*5f70*/  @P1 LOP3.LUT R0, R0, 0x1, RZ, 0xc0, !PT ;  /* 0x0000000100001812 */ /* 0x000fe400078ec0ff */
[----:B------:R-:W-:Y:S02]  /*5f80*/  CS2R R50, SRZ ;  /* 0x0000000000327805 */ /* 0x000fe4000001ff00 */
[----:B------:R-:W-:Y:S02]  /*5f90*/  PLOP3.LUT P2, PT, PT, PT, UP1, 0x80, 0x8 ;  /* 0x000000000008781c */ /* 0x000fe40003f4f018 */
[----:B------:R-:W-:Y:S02]  /*5fa0*/  CS2R R48, SRZ ;  /* 0x0000000000307805 */ /* 0x000fe4000001ff00 */
[----:B------:R-:W-:Y:S02]  /*5fb0*/  ISETP.NE.U32.OR P5, PT, R0, 0x1, !P1 ;  /* 0x000000010000780c */ /* 0x000fe40004fa5470 */
[----:B------:R-:W-:Y:S02]  /*5fc0*/  CS2R R46, SRZ ;  /* 0x00000000002e7805 */ /* 0x000fe4000001ff00 */
[----:B------:R-:W-:Y:S02]  /*5fd0*/  LOP3.LUT P4, R80, R64, 0xff, RZ, 0xc0, !PT ;  /* 0x000000ff40507812 */ /* 0x000fe4000788c0ff */
[----:B------:R-:W-:Y:S02]  /*5fe0*/  CS2R R44, SRZ ;  /* 0x00000000002c7805 */ /* 0x000fe4000001ff00 */
[----:B------:R-:W-:Y:S02]  /*5ff0*/  SEL R2, RZ, 0xffffffff, P3 ;  /* 0xffffffffff027807 */ /* 0x000fe40001800000 */
[----:B------:R-:W-:Y:S02]  /*6000*/  CS2R R42, SRZ ;  /* 0x00000000002a7805 */ /* 0x000fe4000001ff00 */
[----:B------:R-:W-:Y:S02]  /*6010*/  P2R R83, PR, RZ, 0x20 ;  /* 0x00000020ff537803 */ /* 0x000fe40000000000 */
[----:B------:R-:W-:Y:S02]  /*6020*/  CS2R R40, SRZ ;  /* 0x0000000000287805 */ /* 0x000fe4000001ff00 */
[----:B------:R-:W-:Y:S02]  /*6030*/  @P2 SEL R2, R3, R2, !P4 ;  /* 0x0000000203022207 */ /* 0x000fe40006000000 */
[----:B------:R-:W-:Y:S02]  /*6040*/  @P5 SHF.L.U32 R0, R73, 0x1f, RZ ;  /* 0x0000001f49005819 */ /* 0x000fe400000006ff */
[----:B------:R-:W-:Y:S02]  /*6050*/  LOP3.LUT R2, R2, 0x1, RZ, 0xc0, !PT ;  /* 0x0000000102027812 */ /* 0x000fe400078ec0ff */
[----:B------:R1:W3:Y:S02]  /*6060*/  @P5 SYNCS.PHASECHK.TRANS64.TRYWAIT P1, [UR36+0x20], R0 ;  /* 0x00002000ff0055a7 */ /* 0x0002e40008021124 */
[----:B------:R-:W-:Y:S04]  /*6070*/  ISETP.NE.U32.AND P2, PT, R2, 0x1, PT ;  /* 0x000000010200780c */ /* 0x000fe80003f45070 */
[----:B------:R-:W-:Y:S02]  /*6080*/  P2R R87, PR, RZ, 0x4 ;  /* 0x00000004ff577803 */ /* 0x000fe40000000000 */
[----:B-1----:R-:W-:Y:S04]  /*6090*/  SHF.L.U32 R0, R72, 0x1f, RZ ;  /* 0x0000001f48007819 */ /* 0x002fe800000006ff */
[----:B------:R1:W4:Y:S01]  /*60a0*/  SYNCS.PHASECHK.TRANS64.TRYWAIT P0, [R84+URZ+0x90], R0 ;  /* 0x00009000540075a7 */ /* 0x00032200080011ff */
[----:B---3--:R-:W-:Y:S01]  /*60b0*/  @P5 SEL R86, RZ, 0x1, !P1 ;  /* 0x00000001ff565807 */ /* 0x008fe20004800000 */
[----:B-1----:R-:W-:Y:S06]  /*60c0*/  @!P5 BRA `(.L_x_93) ;  /* 0x000000000058d947 */ /* 0x002fec0003800000 */
[----:B------:R-:W-:Y:S01]  /*60d0*/  IMAD.MOV.U32 R54, RZ, RZ, RZ ;  /* 0x000000ffff367224 */ /* 0x000fe200078e00ff */
[----:B------:R-:W-:Y:S01]  /*60e0*/  ISETP.NE.AND P1, PT, R86, RZ, PT ;  /* 0x000000ff5600720c */ /* 0x000fe20003f25270 */
[----:B------:R-:W-:Y:S01]  /*60f0*/  BSSY B0, `(.L_x_94) ;  /* 0x000000c000007945 */ /* 0x000fe20003800000 */
[----:B------:R-:W-:Y:S02]  /*6100*/  CS2R R42, SRZ ;  /* 0x00000000002a7805 */ /* 0x000fe4000001ff00 */
[----:B------:R-:W-:Y:S02]  /*6110*/  CS2R R40, SRZ ;  /* 0x0000000000287805 */ /* 0x000fe4000001ff00 */
[----:B------:R-:W-:Y:S02]  /*6120*/  CS2R R46, SRZ ;  /* 0x00000000002e7805 */ /* 0x000fe4000001ff00 */
[----:B------:R-:W-:Y:S02]  /*6130*/  CS2R R44, SRZ ;  /* 0x00000000002c7805 */ /* 0x000fe4000001ff00 */
[----:B------:R-:W-:Y:S02]  /*6140*/  CS2R R50, SRZ ;  /* 0x0000000000327805 */ /* 0x000fe4000001ff00 */
[----:B------:R-:W-:Y:S02]  /*6150*/  CS2R R48, SRZ ;  /* 0x0000000000307805 */ /* 0x000fe4000001ff00 */
[----:B------:R-:W-:Y:S01]  /*6160*/  CS2R R52, SRZ ;  /* 0x0000000000347805 */ /* 0x000fe2000001ff00 */
[----:B------:R-:W-:Y:S06]  /*6170*/  @P1 BRA `(.L_x_95) ;  /* 0x00000000000c1947 */ /* 0x000fec0003800000 */
[----:B------:R-:W-:Y:S04]  /*6180*/  SHF.L.U32 R3, R73, 0x1f, RZ ;  /* 0x0000001f49037819 */ /* 0x000fe800000006ff */
[----:B------:R-:W1:Y:S02]  /*6190*/  SYNCS.PHASECHK.TRANS64.TRYWAIT P1, [UR36+0x20], R3 ;  /* 0x00002003ff0075a7 */ /* 0x000e640008021124 */
[----:B-1----:R-:W-:Y:S05]  /*61a0*/  @!P1 BRA `(.L_x_96) ;  /* 0x0000002800409947 */ /* 0x002fea0003800000 */
.L_x_95:
[----:B------:R-:W-:Y:S05]  /*61b0*/  BSYNC B0 ;  /* 0x0000000000007941 */ /* 0x000fea0003800000 */
.L_x_94:
[----:B------:R-:W-:Y:S01]  /*61c0*/  ISETP.NE.AND P1, PT, R87, RZ, PT ;  /* 0x000000ff5700720c */ /* 0x000fe20003f25270 */
[----:B------:R-:W-:Y:S11]  /*61d0*/  HFMA2 R85, -RZ, RZ, 0, 5.9604644775390625e-08 ;  /* 0x00000001ff557431 */ /* 0x000ff600000001ff */
[----:B------:R-:W-:Y:S01]  /*61e0*/  @!UPT UIADD3 URZ, UPT, UPT, URZ, URZ, URZ ;  /* 0x000000fffffff290 */ /* 0x000fe2000fffe0ff */
[----:B------:R3:W1:Y:S04]  /*61f0*/  @P1 LDS.128 R40, [R76] ;  /* 0x000000004c281984 */ /* 0x0006680000000c00 */
[----:B------:R3:W1:Y:S04]  /*6200*/  @P1 LDS.128 R44, [R75+0x10] ;  /* 0x000010004b2c1984 */ /* 0x0006680000000c00 */
[----:B------:R3:W1:Y:S04]  /*6210*/  @P1 LDS.128 R48, [R74+0x20] ;  /* 0x000020004a301984 */ /* 0x0006680000000c00 */
[----:B------:R3:W1:Y:S02]  /*6220*/  @P1 LDS.128 R52, [R82+0x30] ;  /* 0x0000300052341984 */ /* 0x0006640000000c00 */
.L_x_93:
[----:B------:R-:W-:Y:S05]  /*6230*/  BSYNC B1 ;  /* 0x0000000000017941 */ /* 0x000fea0003800000 */
.L_x_92:
[----:B-1----:R-:W-:Y:S04]  /*6240*/  SHF.R.U32.HI R2, RZ, 0x15, R34 ;  /* 0x00000015ff027819 */ /* 0x002fe80000011622 */
[----:B------:R-:W-:Y:S01]  /*6250*/  LOP3.LUT P1, RZ, R2, 0x3, R68, 0x48, !PT ;  /* 0x0000000302ff7812 */ /* 0x000fe20007824844 */
[----:B------:R-:W-:Y:S01]  /*6260*/  @!UPT UIADD3 URZ, UPT, UPT, URZ, URZ, URZ ;  /* 0x000000fffffff290 */ /* 0x000fe2000fffe0ff */
[----:B----4-:R-:W-:Y:S11]  /*6270*/  @P0 BRA `(.L_x_97) ;  /* 0x0000000000080947 */ /* 0x010ff60003800000 */
[----:B------:R-:W1:Y:S02]  /*6280*/  SYNCS.PHASECHK.TRANS64.TRYWAIT P0, [R84+URZ+0x90], R0 ;  /* 0x00009000540075a7 */ /* 0x000e6400080011ff */
[----:B-1----:R-:W-:Y:S05]  /*6290*/  @!P0 BRA `(.L_x_98) ;  /* 0x00000028001c8947 */ /* 0x002fea0003800000 */
.L_x_97:
[----:B------:R-:W-:Y:S05]  /*62a0*/  @!P1 BRA `(.L_x_99) ;  /* 0x0000000000409947 */ /* 0x000fea0003800000 */
[----:B------:R-:W4:Y:S01]  /*62b0*/  LDCU.64 UR8, c[0x4][0x70] ;  /* 0x01000e00ff0877ac */ /* 0x000f220008000a00 */
[----:B------:R-:W-:Y:S01]  /*62c0*/  MOV R3, 0x0 ;  /* 0x0000000000037802 */ /* 0x000fe20000000f00 */
[----:B------:R-:W-:Y:S02]  /*62d0*/  HFMA2 R12, -RZ, RZ, 0, 5.9604644775390625e-08 ;  /* 0x00000001ff0c7431 */ /* 0x000fe400000001ff */
[----:B------:R-:W-:Y:S02]  /*62e0*/  IMAD.MOV.U32 R8, RZ, RZ, 0x192 ;  /* 0x00000192ff087424 */ /* 0x000fe400078e00ff */
[----:B------:R-:W-:Y:S01]  /*62f0*/  IMAD.MOV.U32 R13, RZ, RZ, RZ ;  /* 0x000000ffff0d7224 */ /* 0x000fe200078e00ff */
[----:B------:R-:W5:Y:S01]  /*6300*/  LDCU.64 UR6, c[0x4][0x78] ;  /* 0x01000f00ff0677ac */ /* 0x000f620008000a00 */
[----:B------:R-:W1:Y:S01]  /*6310*/  LDC.64 R2, c[0x4][R3] ;  /* 0x0100000003027b82 */ /* 0x000e620000000a00 */
[----:B------:R-:W2:Y:S01]  /*6320*/  LDCU.64 UR4, c[0x4][0x10] ;  /* 0x01000200ff0477ac */ /* 0x000ea20008000a00 */
[----:B----4-:R-:W-:Y:S01]  /*6330*/  MOV R5, UR9 ;  /* 0x0000000900057c02 */ /* 0x010fe20008000f00 */
[----:B------:R-:W-:Y:S01]  /*6340*/  IMAD.U32 R4, RZ, RZ, UR8 ;  /* 0x00000008ff047e24 */ /* 0x000fe2000f8e00ff */
[----:B-----5:R-:W-:Y:S01]  /*6350*/  MOV R7, UR7 ;  /* 0x0000000700077c02 */ /* 0x020fe20008000f00 */
[----:B------:R-:W-:Y:S01]  /*6360*/  IMAD.U32 R6, RZ, RZ, UR6 ;  /* 0x00000006ff067e24 */ /* 0x000fe2000f8e00ff */
[----:B--2---:R-:W-:Y:S01]  /*6370*/  MOV R11, UR5 ;  /* 0x00000005000b7c02 */ /* 0x004fe20008000f00 */
[----:B------:R-:W-:Y:S02]  /*6380*/  IMAD.U32 R10, RZ, RZ, UR4 ;  /* 0x00000004ff0a7e24 */ /* 0x000fe4000f8e00ff */
[----:B------:R-:W-:Y:S07]  /*6390*/  LEPC R20, `(.L_x_99) ;  /* 0x000000001014794e */ /* 0x000fee0000000000 */
[----:B-1-3--:R-:W-:Y:S05]  /*63a0*/  CALL.ABS.NOINC R2 ;  /* 0x0000000002007343 */ /* 0x00afea0003c00000 */
.L_x_99:
[----:B------:R-:W-:Y:S05]  /*63b0*/  WARPSYNC.ALL ;  /* 0x0000000000007948 */ /* 0x000fea0003800000 */
[----:B------:R-:W-:Y:S01]  /*63c0*/  R2UR UR4, R34 ;  /* 0x00000000220472ca */ /* 0x000fe200000e0000 */
[----:B------:R-:W-:Y:S01]  /*63d0*/  BSSY.RECONVERGENT B0, `(.L_x_100) ;  /* 0x0000039000007945 */ /* 0x000fe20003800200 */
[----:B------:R-:W-:Y:S11]  /*63e0*/  ISETP.NE.AND P0, PT, R78, RZ, PT ;  /* 0x000000ff4e00720c */ /* 0x000ff60003f05270 */
[----:B------:R-:W1:Y:S02]  /*63f0*/  LDTM.x16 R4, tmem[UR4] ;  /* 0x00000004000479ee */ /* 0x000e640008240000 */
[C---:B-12---:R-:W-:Y:S01]  /*6400*/  FMUL R0, R33.reuse, R4 ;  /* 0x0000000421007220 */ /* 0x046fe20000400000 */
[C---:B------:R-:W-:Y:S01]  /*6410*/  FMUL R2, R33.reuse, R5 ;  /* 0x0000000521027220 */ /* 0x040fe20000400000 */
[C---:B------:R-:W-:Y:S01]  /*6420*/  FMUL R3, R33.reuse, R6 ;  /* 0x0000000621037220 */ /* 0x040fe20000400000 */
[----:B------:R-:W-:Y:S01]  /*6430*/  FMUL R7, R33, R7 ;  /* 0x0000000721077220 */ /* 0x000fe20000400000 */
[----:B------:R-:W-:Y:S01]  /*6440*/  FFMA R36, R35, R40, R0 ;  /* 0x0000002823247223 */ /* 0x000fe20000000000 */
        /* <DEDUP_REMOVED lines=10> */
[----:B------:R1:W-:Y:S01]  /*64f0*/  STS.128 [R76], R36 ;  /* 0x000000244c007388 */ /* 0x0003e20000000c00 */
        /* <DEDUP_REMOVED lines=8> */
[----:B------:R1:W-:Y:S01]  /*6580*/  STS.128 [R75+0x10], R4 ;  /* 0x000010044b007388 */ /* 0x0003e20000000c00 */
[----:B------:R-:W-:Y:S01]  /*6590*/  FMUL R13, R33, R17 ;  /* 0x00000011210d7220 */ /* 0x000fe20000400000 */
[----:B------:R-:W-:Y:S01]  /*65a0*/  FFMA R10, R35, R50, R10 ;  /* 0x00000032230a7223 */ /* 0x000fe2000000000a */
[----:B------:R-:W-:Y:S01]  /*65b0*/  FMUL R14, R33, R18 ;  /* 0x00000012210e7220 */ /* 0x000fe20000400000 */
[----:B------:R-:W-:Y:S01]  /*65c0*/  FFMA R11, R35, R51, R15 ;  /* 0x00000033230b7223 */ /* 0x000fe2000000000f */
[----:B------:R-:W-:Y:S01]  /*65d0*/  FMUL R19, R33, R19 ;  /* 0x0000001321137220 */ /* 0x000fe20000400000 */
[C---:B------:R-:W-:Y:S01]  /*65e0*/  FFMA R12, R35.reuse, R52, R12 ;  /* 0x00000034230c7223 */ /* 0x040fe2000000000c */
[C---:B------:R-:W-:Y:S01]  /*65f0*/  FFMA R13, R35.reuse, R53, R13 ;  /* 0x00000035230d7223 */ /* 0x040fe2000000000d */
[C---:B------:R-:W-:Y:S01]  /*6600*/  FFMA R14, R35.reuse, R54, R14 ;  /* 0x00000036230e7223 */ /* 0x040fe2000000000e */
[----:B------:R1:W-:Y:S01]  /*6610*/  STS.128 [R74+0x20], R8 ;  /* 0x000020084a007388 */ /* 0x0003e20000000c00 */
[----:B------:R-:W-:Y:S05]  /*6620*/  FFMA R15, R35, R55, R19 ;  /* 0x00000037230f7223 */ /* 0x000fea0000000013 */
[----:B------:R1:W-:Y:S01]  /*6630*/  STS.128 [R82+0x30], R12 ;  /* 0x0000300c52007388 */ /* 0x0003e20000000c00 */
[----:B------:R-:W-:Y:S01]  /*6640*/  @!PT LDS RZ, [RZ] ;  /* 0x00000000fffff984 */ /* 0x000fe20000000800 */
[----:B------:R-:W-:Y:S01]  /*6650*/  @!PT LDS RZ, [RZ] ;  /* 0x00000000fffff984 */ /* 0x000fe20000000800 */
[----:B------:R-:W-:Y:S01]  /*6660*/  @!PT LDS RZ, [RZ] ;  /* 0x00000000fffff984 */ /* 0x000fe20000000800 */
[----:B------:R-:W-:Y:S01]  /*6670*/  @!PT LDS RZ, [RZ] ;  /* 0x00000000fffff984 */ /* 0x000fe20000000800 */
[----:B------:R2:W-:Y:S06]  /*6680*/  MEMBAR.ALL.CTA ;  /* 0x0000000000007992 */ /* 0x0005ec0000008000 */
[----:B--2---:R-:W2:Y:S02]  /*6690*/  FENCE.VIEW.ASYNC.S ;  /* 0x00000000000073c6 */ /* 0x004ea40000000000 */
[----:B--2---:R-:W-:Y:S06]  /*66a0*/  BAR.SYNC.DEFER_BLOCKING 0x1, 0x80 ;  /* 0x0042000000007b1d */ /* 0x004fec0000010000 */
[----:B------:R-:W-:Y:S05]  /*66b0*/  @P0 BRA `(.L_x_101) ;  /* 0x0000000000280947 */ /* 0x000fea0003800000 */
[----:B------:R-:W-:Y:S01]  /*66c0*/  UIADD3 UR4, UPT, UPT, UR36, 0x200, URZ ;  /* 0x0000020024047890 */ /* 0x000fe2000fffe0ff */
[----:B------:R-:W-:Y:S05]  /*66d0*/  UMOV UR43, UR60 ;  /* 0x0000003c002b7c82 */ /* 0x000fea0008000000 */
[----:B------:R-:W-:Y:S01]  /*66e0*/  MOV R69, UR4 ;  /* 0x0000000400457c02 */ /* 0x000fe20008000f00 */
[----:B------:R-:W-:Y:S03]  /*66f0*/  UIADD3 UR4, UP0, UPT, UR50, 0x680, URZ ;  /* 0x0000068032047890 */ /* 0x000fe6000ff1e0ff */
[----:B------:R-:W-:Y:S01]  /*6700*/  R2UR UR40, R69 ;  /* 0x00000000452872ca */ /* 0x000fe200000e0000 */
[----:B------:R-:W-:Y:S11]  /*6710*/  UIADD3.X UR5, UPT, UPT, URZ, UR51, URZ, UP0, !UPT ;  /* 0x00000033ff057290 */ /* 0x000ff600087fe4ff */
[----:B------:R-:W-:Y:S01]  /*6720*/  @!UPT UIADD3 URZ, UPT, UPT, URZ, URZ, URZ ;  /* 0x000000fffffff290 */ /* 0x000fe2000fffe0ff */
[----:B------:R2:W-:Y:S01]  /*6730*/  UTMASTG.3D [UR40], [UR4] ;  /* 0x00000028040073b5 */ /* 0x0005e20008010000 */
[----:B------:R0:W-:Y:S01]  /*6740*/  UTMACMDFLUSH ;  /* 0x00000000000079b7 */ /* 0x0001e20000000000 */
[----:B--2---:R-:W-:Y:S04]  /*6750*/  DEPBAR.LE SB0, 0x1 ;  /* 0x000080400000791a */ /* 0x004fe80000000000 */
.L_x_101:
[----:B------:R-:W-:Y:S05]  /*6760*/  BSYNC.RECONVERGENT B0 ;  /* 0x0000000000007941 */ /* 0x000fea0003800200 */
.L_x_100:
[----:B------:R-:W-:Y:S01]  /*6770*/  BAR.SYNC.DEFER_BLOCKING 0x1, 0x80 ;  /* 0x0042000000007b1d */ /* 0x000fe20000010000 */
[----:B------:R-:W-:Y:S01]  /*6780*/  ISETP.NE.AND P1, PT, R83, RZ, PT ;  /* 0x000000ff5300720c */ /* 0x000fe20003f25270 */
[----:B------:R-:W-:Y:S01]  /*6790*/  UISETP.NE.AND UP0, UPT, UR39, URZ, UPT ;  /* 0x000000ff2700728c */ /* 0x000fe2000bf05270 */
[----:B------:R-:W-:Y:S11]  /*67a0*/  LEA R2, R85, UR36, 0x3 ;  /* 0x0000002455027c11 */ /* 0x000ff6000f8e18ff */
[----:B------:R-:W-:Y:S01]  /*67b0*/  @P1 SHF.L.U32 R3, R73, 0x1f, RZ ;  /* 0x0000001f49031819 */ /* 0x000fe200000006ff */
[----:B------:R-:W-:Y:S06]  /*67c0*/  BRA.U !UP0, `(.L_x_102) ;  /* 0x0000000108247547 */ /* 0x000fec000b800000 */
[----:B-1----:R-:W-:Y:S01]  /*67d0*/  IMAD.U32 R4, RZ, RZ, UR37 ;  /* 0x00000025ff047e24 */ /* 0x002fe2000f8e00ff */
[----:B------:R-:W-:Y:S01]  /*67e0*/  MOV R0, UR45 ;  /* 0x0000002d00007c02 */ /* 0x000fe20008000f00 */
[----:B------:R-:W-:Y:S03]  /*67f0*/  UIADD3 UR4, UPT, UPT, UR37, 0x1, URZ ;  /* 0x0000000125047890 */ /* 0x000fe6000fffe0ff */
[----:B------:R-:W-:Y:S01]  /*6800*/  @P1 LEA R4, R4, UR36, 0x3 ;  /* 0x0000002404041c11 */ /* 0x000fe2000f8e18ff */
[----:B------:R-:W-:Y:S04]  /*6810*/  UISETP.NE.AND UP0, UPT, UR4, 0x4, UPT ;  /* 0x000000040400788c */ /* 0x000fe8000bf05270 */
[----:B------:R-:W-:Y:S01]  /*6820*/  @P1 VIADD R4, R4, 0x40 ;  /* 0x0000004004041836 */ /* 0x000fe20000000000 */
[----:B------:R-:W-:Y:S04]  /*6830*/  USEL UR37, UR4, URZ, UP0 ;  /* 0x000000ff04257287 */ /* 0x000fe80008000000 */
[----:B------:R-:W-:Y:S04]  /*6840*/  @P1 PRMT R0, R0, 0x654, R4 ;  /* 0x0000065400001816 */ /* 0x000fe80000000004 */
[----:B------:R2:W-:Y:S04]  /*6850*/  @P1 SYNCS.ARRIVE.TRANS64.RED.A1T0 RZ, [R0+URZ], RZ ;  /* 0x000000ff00ff19a7 */ /* 0x0005e800081004ff */
.L_x_102:
[----:B------:R-:W4:Y:S01]  /*6860*/  @P1 SYNCS.PHASECHK.TRANS64.TRYWAIT P0, [R2+URZ+0x20], R3 ;  /* 0x00002003020015a7 */ /* 0x000f2200080011ff */
[----:B------:R-:W-:Y:S01]  /*6870*/  BSSY B1, `(.L_x_103) ;  /* 0x0000016000017945 */ /* 0x000fe20003800000 */
[----:B----4-:R-:W-:Y:S03]  /*6880*/  @P1 SEL R86, RZ, 0x1, !P0 ;  /* 0x00000001ff561807 */ /* 0x010fe60004000000 */
[----:B------:R-:W-:Y:S05]  /*6890*/  @!P1 BRA `(.L_x_104) ;  /* 0x00000000004c9947 */ /* 0x000fea0003800000 */
[----:B------:R-:W-:Y:S01]  /*68a0*/  ISETP.NE.AND P0, PT, R86, RZ, PT ;  /* 0x000000ff5600720c */ /* 0x000fe20003f05270 */
[----:B------:R-:W-:Y:S01]  /*68b0*/  BSSY B0, `(.L_x_105) ;  /* 0x000000b000007945 */ /* 0x000fe20003800000 */
[----:B------:R-:W-:Y:S11]  /*68c0*/  ISETP.NE.AND P1, PT, R87, RZ, PT ;  /* 0x000000ff5700720c */ /* 0x000ff60003f25270 */
[----:B------:R-:W-:Y:S02]  /*68d0*/  @!UPT UIADD3 URZ, UPT, UPT, URZ, URZ, URZ ;  /* 0x000000fffffff290 */ /* 0x000fe4000fffe0ff */
[C---:B-1----:R-:W-:Y:S01]  /*68e0*/  @P1 IMAD R6, R85.reuse, 0x2000, R76 ;  /* 0x0000200055061824 */ /* 0x042fe200078e024c */
[C---:B------:R-:W-:Y:S01]  /*68f0*/  @P1 LEA R4, R85.reuse, R74, 0xd ;  /* 0x0000004a55041211 */ /* 0x040fe200078e68ff */
[C---:B------:R-:W-:Y:S02]  /*6900*/  @P1 IMAD R5, R85.reuse, 0x2000, R75 ;  /* 0x0000200055051824 */ /* 0x040fe400078e024b */
[----:B------:R-:W-:Y:S01]  /*6910*/  @P1 IMAD R3, R85, 0x2000, R82 ;  /* 0x0000200055031824 */ /* 0x000fe200078e0252 */
[----:B------:R-:W-:Y:S06]  /*6920*/  @P0 BRA `(.L_x_106) ;  /* 0x00000000000c0947 */ /* 0x000fec0003800000 */
[----:B--2---:R-:W-:Y:S04]  /*6930*/  SHF.L.U32 R0, R73, 0x1f, RZ ;  /* 0x0000001f49007819 */ /* 0x004fe800000006ff */
[----:B------:R-:W1:Y:S02]  /*6940*/  SYNCS.PHASECHK.TRANS64.TRYWAIT P0, [R2+URZ+0x20], R0 ;  /* 0x00002000020075a7 */ /* 0x000e6400080011ff */
[----:B-1----:R-:W-:Y:S05]  /*6950*/  @!P0 BRA `(.L_x_107) ;  /* 0x0000002000808947 */ /* 0x002fea0003800000 */
.L_x_106:
[----:B------:R-:W-:Y:S05]  /*6960*/  BSYNC B0 ;  /* 0x0000000000007941 */ /* 0x000fea0003800000 */
.L_x_105:
[----:B------:R-:W-:Y:S02]  /*6970*/  ISETP.NE.AND P0, PT, R87, RZ, PT ;  /* 0x000000ff5700720c */ /* 0x000fe40003f05270 */
[----:B------:R-:W-:Y:S11]  /*6980*/  IADD3 R85, PT, PT, R85, 0x1, RZ ;  /* 0x0000000155557810 */ /* 0x000ff60007ffe0ff */
[----:B------:R4:W1:Y:S04]  /*6990*/  @P0 LDS.128 R40, [R6] ;  /* 0x0000000006280984 */ /* 0x0008680000000c00 */
[----:B------:R4:W1:Y:S04]  /*69a0*/  @P0 LDS.128 R44, [R5+0x10] ;  /* 0x00001000052c0984 */ /* 0x0008680000000c00 */
[----:B------:R4:W1:Y:S04]  /*69b0*/  @P0 LDS.128 R48, [R4+0x20] ;  /* 0x0000200004300984 */ /* 0x0008680000000c00 */
[----:B------:R4:W1:Y:S02]  /*69c0*/  @P0 LDS.128 R52, [R3+0x30] ;  /* 0x0000300003340984 */ /* 0x0008640000000c00 */
.L_x_104:
[----:B------:R-:W-:Y:S05]  /*69d0*/  BSYNC B1 ;  /* 0x0000000000017941 */ /* 0x000fea0003800000 */
.L_x_103:
[----:B-12---:R-:W-:Y:S05]  /*69e0*/  VIADD R0, R34, 0x10 ;  /* 0x0000001022007836 */ /* 0x006fea0000000000 */
[----:B------:R-:W-:Y:S04]  /*69f0*/  SHF.R.U32.HI R0, RZ, 0x15, R0 ;  /* 0x00000015ff007819 */ /* 0x000fe80000011600 */
[----:B------:R-:W-:Y:S11]  /*6a00*/  LOP3.LUT P0, RZ, R0, 0x3, R68, 0x48, !PT ;  /* 0x0000000300ff7812 */ /* 0x000ff60007804844 */
[----:B------:R-:W-:Y:S02]  /*6a10*/  @!UPT UIADD3 URZ, UPT, UPT, URZ, URZ, URZ ;  /* 0x000000fffffff290 */ /* 0x000fe4000fffe0ff */
[----:B------:R-:W-:Y:S05]  /*6a20*/  @!P0 BRA `(.L_x_108) ;  /* 0x0000000000408947 */ /* 0x000fea0003800000 */
[----:B------:R-:W1:Y:S01]  /*6a30*/  LDCU.64 UR8, c[0x4][0x70] ;  /* 0x01000e00ff0877ac */ /* 0x000e620008000a00 */
[----:B----4-:R-:W-:Y:S01]  /*6a40*/  MOV R3, 0x0 ;  /* 0x0000000000037802 */ /* 0x010fe20000000f00 */
[----:B------:R-:W-:Y:S02]  /*6a50*/  HFMA2 R12, -RZ, RZ, 0, 5.9604644775390625e-08 ;  /* 0x00000001ff0c7431 */ /* 0x000fe400000001ff */
[----:B------:R-:W-:Y:S02]  /*6a60*/  IMAD.MOV.U32 R8, RZ, RZ, 0x192 ;  /* 0x00000192ff087424 */ /* 0x000fe400078e00ff */
[----:B------:R-:W-:Y:S01]  /*6a70*/  IMAD.MOV.U32 R13, RZ, RZ, RZ ;  /* 0x000000ffff0d7224 */ /* 0x000fe200078e00ff */
[----:B------:R-:W2:Y:S01]  /*6a80*/  LDCU.64 UR6, c[0x4][0x78] ;  /* 0x01000f00ff0677ac */ /* 0x000ea20008000a00 */
[----:B------:R-:W4:Y:S01]  /*6a90*/  LDC.64 R2, c[0x4][R3] ;  /* 0x0100000003027b82 */ /* 0x000f220000000a00 */
[----:B------:R-:W5:Y:S01]  /*6aa0*/  LDCU.64 UR4, c[0x4][0x10] ;  /* 0x01000200ff0477ac */ /* 0x000f620008000a00 */
[----:B-1----:R-:W-:Y:S01]  /*6ab0*/  MOV R5, UR9 ;  /* 0x0000000900057c02 */ /* 0x002fe20008000f00 */
[----:B------:R-:W-:Y:S01]  /*6ac0*/  IMAD.U32 R4, RZ, RZ, UR8 ;  /* 0x00000008ff047e24 */ /* 0x000fe2000f8e00ff */
[----:B--2---:R-:W-:Y:S01]  /*6ad0*/  MOV R7, UR7 ;  /* 0x0000000700077c02 */ /* 0x004fe20008000f00 */
[----:B------:R-:W-:Y:S01]  /*6ae0*/  IMAD.U32 R6, RZ, RZ, UR6 ;  /* 0x00000006ff067e24 */ /* 0x000fe2000f8e00ff */
[----:B-----5:R-:W-:Y:S01]  /*6af0*/  MOV R11, UR5 ;  /* 0x00000005000b7c02 */ /* 0x020fe20008000f00 */
[----:B------:R-:W-:Y:S02]  /*6b00*/  IMAD.U32 R10, RZ, RZ, UR4 ;  /* 0x00000004ff0a7e24 */ /* 0x000fe4000f8e00ff */
[----:B------:R-:W-:Y:S07]  /*6b10*/  LEPC R20, `(.L_x_108) ;  /* 0x000000001014794e */ /* 0x000fee0000000000 */
[----:B---34-:R-:W-:Y:S05]  /*6b20*/  CALL.ABS.NOINC R2 ;  /* 0x0000000002007343 */ /* 0x018fea0003c00000 */
.L_x_108:
[----:B------:R-:W-:Y:S05]  /*6b30*/  WARPSYNC.ALL ;  /* 0x0000000000007948 */ /* 0x000fea0003800000 */
[----:B------:R-:W-:Y:S01]  /*6b40*/  R2UR UR4, R34 ;  /* 0x00000000220472ca */ /* 0x000fe200000e0000 */
[----:B------:R-:W-:Y:S01]  /*6b50*/  BSSY.RECONVERGENT B0, `(.L_x_109) ;  /* 0x0000040000007945 */ /* 0x000fe20003800200 */
[----:B------:R-:W-:Y:S02]  /*6b60*/  ISETP.NE.AND P6, PT, R83, RZ, PT ;  /* 0x000000ff5300720c */ /* 0x000fe40003fc5270 */
[----:B------:R-:W-:Y:S02]  /*6b70*/  ISETP.NE.AND P0, PT, R78, RZ, PT ;  /* 0x000000ff4e00720c */ /* 0x000fe40003f05270 */
[----:B------:R-:W-:Y:S07]  /*6b80*/  MOV R20, UR37 ;  /* 0x0000002500147c02 */ /* 0x000fee0008000f00 */
[----:B----4-:R-:W1:Y:S02]  /*6b90*/  LDTM.x16 R4, tmem[UR4+0x10] ;  /* 0x00001004000479ee */ /* 0x010e640008240000 */
[----:B------:R-:W-:Y:S01]  /*6ba0*/  @P6 LEA R20, R20, UR36, 0x3 ;  /* 0x0000002414146c11 */ /* 0x000fe2000f8e18ff */
[C---:B-1----:R-:W-:Y:S01]  /*6bb0*/  FMUL R0, R33.reuse, R4 ;  /* 0x0000000421007220 */ /* 0x042fe20000400000 */
        /* <DEDUP_REMOVED lines=33> */
[----:B------:R-:W-:Y:S01]  /*6dd0*/  FFMA R15, R35, R55, R19 ;  /* 0x00000037230f7223 */ /* 0x000fe20000000013 */
[----:B------:R-:W-:Y:S02]  /*6de0*/  MOV R16, UR45 ;  /* 0x0000002d00107c02 */ /* 0x000fe40008000f00 */
[----:B------:R-:W-:Y:S02]  /*6df0*/  @P6 IADD3 R17, PT, PT, R20, 0x40, RZ ;  /* 0x0000004014116810 */ /* 0x000fe40007ffe0ff */
[----:B------:R1:W-:Y:S01]  /*6e00*/  STS.128 [R82+0x2030], R12 ;  /* 0x0020300c52007388 */ /* 0x0003e20000000c00 */
[----:B------:R-:W-:Y:S02]  /*6e10*/  LEA R0, R85, UR36, 0x3 ;  /* 0x0000002455007c11 */ /* 0x000fe4000f8e18ff */
[----:B------:R-:W-:Y:S01]  /*6e20*/  @P6 PRMT R16, R16, 0x654, R17 ;  /* 0x0000065410106816 */ /* 0x000fe20000000011 */
[----:B------:R-:W-:Y:S01]  /*6e30*/  @!PT LDS RZ, [RZ] ;  /* 0x00000000fffff984 */ /* 0x000fe20000000800 */
[----:B------:R-:W-:Y:S01]  /*6e40*/  @!PT LDS RZ, [RZ] ;  /* 0x00000000fffff984 */ /* 0x000fe20000000800 */
[----:B------:R-:W-:Y:S01]  /*6e50*/  @!PT LDS RZ, [RZ] ;  /* 0x00000000fffff984 */ /* 0x000fe20000000800 */
[----:B------:R-:W-:Y:S01]  /*6e60*/  @!PT LDS RZ, [RZ] ;  /* 0x00000000fffff984 */ /* 0x000fe20000000800 */
[----:B------:R2:W-:Y:S06]  /*6e70*/  MEMBAR.ALL.CTA ;  /* 0x0000000000007992 */ /* 0x0005ec0000008000 */
[----:B--2---:R-:W2:Y:S01]  /*6e80*/  FENCE.VIEW.ASYNC.S ;  /* 0x00000000000073c6 */ /* 0x004ea20000000000 */
[----:B------:R-:W-:Y:S01]  /*6e90*/  @P6 SHF.L.U32 R2, R73, 0x1f, RZ ;  /* 0x0000001f49026819 */ /* 0x000fe200000006ff */
[----:B--2---:R-:W-:Y:S06]  /*6ea0*/  BAR.SYNC.DEFER_BLOCKING 0x1, 0x80 ;  /* 0x0042000000007b1d */ /* 0x004fec0000010000 */
[----:B------:R-:W-:Y:S05]  /*6eb0*/  @P0 BRA `(.L_x_110) ;  /* 0x0000000000240947 */ /* 0x000fea0003800000 */
[----:B------:R-:W-:Y:S02]  /*6ec0*/  UIADD3 UR4, UP0, UPT, UR50, 0x680, URZ ;  /* 0x0000068032047890 */ /* 0x000fe4000ff1e0ff */
[----:B------:R-:W-:Y:S02]  /*6ed0*/  UIADD3 UR9, UPT, UPT, UR41, 0x10, URZ ;  /* 0x0000001029097890 */ /* 0x000fe4000fffe0ff */
[----:B------:R-:W-:Y:S02]  /*6ee0*/  UIADD3 UR8, UPT, UPT, UR36, 0x2200, URZ ;  /* 0x0000220024087890 */ /* 0x000fe4000fffe0ff */
[----:B------:R-:W-:Y:S01]  /*6ef0*/  UIADD3.X UR5, UPT, UPT, URZ, UR51, URZ, UP0, !UPT ;  /* 0x00000033ff057290 */ /* 0x000fe200087fe4ff */
[----:B------:R-:W-:Y:S01]  /*6f00*/  UMOV UR10, UR42 ;  /* 0x0000002a000a7c82 */ /* 0x000fe20008000000 */
[----:B------:R-:W-:Y:S07]  /*6f10*/  UMOV UR11, UR60 ;  /* 0x0000003c000b7c82 */ /* 0x000fee0008000000 */
[----:B------:R2:W-:Y:S01]  /*6f20*/  UTMASTG.3D [UR8], [UR4] ;  /* 0x00000008040073b5 */ /* 0x0005e20008010000 */
[----:B------:R0:W-:Y:S01]  /*6f30*/  UTMACMDFLUSH ;  /* 0x00000000000079b7 */ /* 0x0001e20000000000 */
[----:B--2---:R-:W-:Y:S04]  /*6f40*/  DEPBAR.LE SB0, 0x1 ;  /* 0x000080400000791a */ /* 0x004fe80000000000 */
.L_x_110:
[----:B------:R-:W-:Y:S05]  /*6f50*/  BSYNC.RECONVERGENT B0 ;  /* 0x0000000000007941 */ /* 0x000fea0003800200 */
.L_x_109:
[----:B------:R-:W-:Y:S01]  /*6f60*/  BAR.SYNC.DEFER_BLOCKING 0x1, 0x80 ;  /* 0x0042000000007b1d */ /* 0x000fe20000010000 */
[----:B------:R-:W-:Y:S04]  /*6f70*/  UIADD3 UR4, UPT, UPT, UR37, 0x1, URZ ;  /* 0x0000000125047890 */ /* 0x000fe8000fffe0ff */
[----:B------:R-:W-:Y:S04]  /*6f80*/  UISETP.NE.AND UP0, UPT, UR4, 0x4, UPT ;  /* 0x000000040400788c */ /* 0x000fe8000bf05270 */
[----:B------:R-:W-:Y:S01]  /*6f90*/  USEL UR38, UR4, URZ, UP0 ;  /* 0x000000ff04267287 */ /* 0x000fe20008000000 */
[----:B------:R2:W-:Y:S01]  /*6fa0*/  @P6 SYNCS.ARRIVE.TRANS64.RED.A1T0 RZ, [R16+URZ], RZ ;  /* 0x000000ff10ff69a7 */ /* 0x0005e200081004ff */
[----:B------:R-:W-:Y:S01]  /*6fb0*/  BSSY B1, `(.L_x_111) ;  /* 0x0000017000017945 */ /* 0x000fe20003800000 */
[----:B------:R-:W4:Y:S02]  /*6fc0*/  @P6 SYNCS.PHASECHK.TRANS64.TRYWAIT P0, [R0+URZ+0x20], R2 ;  /* 0x00002002000065a7 */ /* 0x000f2400080011ff */
[----:B----4-:R-:W-:Y:S01]  /*6fd0*/  @P6 SEL R86, RZ, 0x1, !P0 ;  /* 0x00000001ff566807 */ /* 0x010fe20004000000 */
[----:B--2---:R-:W-:Y:S06]  /*6fe0*/  @!P6 BRA `(.L_x_112) ;  /* 0x00000000004ce947 */ /* 0x004fec0003800000 */
        /* <DEDUP_REMOVED lines=9> */
[----:B------:R-:W-:Y:S04]  /*7080*/  SHF.L.U32 R6, R73, 0x1f, RZ ;  /* 0x0000001f49067819 */ /* 0x000fe800000006ff */
[----:B------:R-:W1:Y:S02]  /*7090*/  SYNCS.PHASECHK.TRANS64.TRYWAIT P0, [R0+URZ+0x20], R6 ;  /* 0x00002006000075a7 */ /* 0x000e6400080011ff */
[----:B-1----:R-:W-:Y:S05]  /*70a0*/  @!P0 BRA `(.L_x_115) ;  /* 0x0000001800c08947 */ /* 0x002fea0003800000 */
.L_x_114:
[----:B------:R-:W-:Y:S05]  /*70b0*/  BSYNC B0 ;  /* 0x0000000000007941 */ /* 0x000fea0003800000 */
.L_x_113:
[----:B------:R-:W-:Y:S02]  /*70c0*/  ISETP.NE.AND P0, PT, R87, RZ, PT ;  /* 0x000000ff5700720c */ /* 0x000fe40003f05270 */
[----:B------:R-:W-:Y:S11]  /*70d0*/  IADD3 R85, PT, PT, R85, 0x1, RZ ;  /* 0x0000000155557810 */ /* 0x000ff60007ffe0ff */
[----:B------:R2:W4:Y:S04]  /*70e0*/  @P0 LDS.128 R40, [R5] ;  /* 0x0000000005280984 */ /* 0x0005280000000c00 */
[----:B------:R2:W1:Y:S04]  /*70f0*/  @P0 LDS.128 R44, [R4+0x10] ;  /* 0x00001000042c0984 */ /* 0x0004680000000c00 */
[----:B------:R2:W1:Y:S04]  /*7100*/  @P0 LDS.128 R48, [R3+0x20] ;  /* 0x0000200003300984 */ /* 0x0004680000000c00 */
[----:B------:R2:W1:Y:S02]  /*7110*/  @P0 LDS.128 R52, [R2+0x30] ;  /* 0x0000300002340984 */ /* 0x0004640000000c00 */
.L_x_112:
[----:B------:R-:W-:Y:S05]  /*7120*/  BSYNC B1 ;  /* 0x0000000000017941 */ /* 0x000fea0003800000 */
.L_x_111:
[----:B-1----:R-:W-:Y:S05]  /*7130*/  VIADD R0, R34, 0x20 ;  /* 0x0000002022007836 */ /* 0x002fea0000000000 */
[----:B------:R-:W-:Y:S04]  /*7140*/  SHF.R.U32.HI R0, RZ, 0x15, R0 ;  /* 0x00000015ff007819 */ /* 0x000fe80000011600 */
[----:B------:R-:W-:Y:S11]  /*7150*/  LOP3.LUT P0, RZ, R0, 0x3, R68, 0x48, !PT ;  /* 0x0000000300ff7812 */ /* 0x000ff60007804844 */
[----:B------:R-:W-:Y:S02]  /*7160*/  @!UPT UIADD3 URZ, UPT, UPT, URZ, URZ, URZ ;  /* 0x000000fffffff290 */ /* 0x000fe4000fffe0ff */
[----:B------:R-:W-:Y:S05]  /*7170*/  @!P0 BRA `(.L_x_116) ;  /* 0x0000000000408947 */ /* 0x000fea0003800000 */
[----:B------:R-:W1:Y:S01]  /*7180*/  LDCU.64 UR8, c[0x4][0x70] ;  /* 0x01000e00ff0877ac */ /* 0x000e620008000a00 */
[----:B--2---:R-:W-:Y:S01]  /*7190*/  MOV R3, 0x0 ;  /* 0x0000000000037802 */ /* 0x004fe20000000f00 */
[----:B------:R-:W-:Y:S02]  /*71a0*/  HFMA2 R12, -RZ, RZ, 0, 5.9604644775390625e-08 ;  /* 0x00000001ff0c7431 */ /* 0x000fe400000001ff */
[----:B------:R-:W-:Y:S02]  /*71b0*/  IMAD.MOV.U32 R8, RZ, RZ, 0x192 ;  /* 0x00000192ff087424 */ /* 0x000fe400078e00ff */
[----:B------:R-:W-:Y:S01]  /*71c0*/  IMAD.MOV.U32 R13, RZ, RZ, RZ ;  /* 0x000000ffff0d7224 */ /* 0x000fe200078e00ff */
[----:B------:R-:W2:Y:S01]  /*71d0*/  LDCU.64 UR6, c[0x4][0x78] ;  /* 0x01000f00ff0677ac */ /* 0x000ea20008000a00 */
[----:B------:R-:W3:Y:S01]  /*71e0*/  LDC.64 R2, c[0x4][R3] ;  /* 0x0100000003027b82 */ /* 0x000ee20000000a00 */
        /* <DEDUP_REMOVED lines=9> */
.L_x_116:
[----:B------:R-:W-:Y:S05]  /*7280*/  WARPSYNC.ALL ;  /* 0x0000000000007948 */ /* 0x000fea0003800000 */
[----:B------:R-:W-:Y:S01]  /*7290*/  R2UR UR4, R34 ;  /* 0x00000000220472ca */ /* 0x000fe200000e0000 */
[----:B------:R-:W-:Y:S01]  /*72a0*/  BSSY.RECONVERGENT B0, `(.L_x_117) ;  /* 0x0000040000007945 */ /* 0x000fe20003800200 */
[----:B------:R-:W-:Y:S02]  /*72b0*/  ISETP.NE.AND P6, PT, R83, RZ, PT ;  /* 0x000000ff5300720c */ /* 0x000fe40003fc5270 */
[----:B------:R-:W-:Y:S02]  /*72c0*/  ISETP.NE.AND P0, PT, R78, RZ, PT ;  /* 0x000000ff4e00720c */ /* 0x000fe40003f05270 */
[----:B------:R-:W-:Y:S07]  /*72d0*/  MOV R20, UR38 ;  /* 0x0000002600147c02 */ /* 0x000fee0008000f00 */
[----:B--2---:R-:W1:Y:S02]  /*72e0*/  LDTM.x16 R4, tmem[UR4+0x20] ;  /* 0x00002004000479ee */ /* 0x004e640008240000 */
[----:B------:R-:W-:Y:S01]  /*72f0*/  @P6 LEA R20, R20, UR36, 0x3 ;  /* 0x0000002414146c11 */ /* 0x000fe2000f8e18ff */
[C---:B-1----:R-:W-:Y:S01]  /*7300*/  FMUL R0, R33.reuse, R4 ;  /* 0x0000000421007220 */ /* 0x042fe20000400000 */
[C---:B------:R-:W-:Y:S01]  /*7310*/  FMUL R2, R33.reuse, R5 ;  /* 0x0000000521027220 */ /* 0x040fe20000400000 */
[C---:B------:R-:W-:Y:S01]  /*7320*/  FMUL R3, R33.reuse, R6 ;  /* 0x0000000621037220 */ /* 0x040fe20000400000 */
[----:B------:R-:W-:Y:S01]  /*7330*/  FMUL R7, R33, R7 ;  /* 0x0000000721077220 */ /* 0x000fe20000400000 */
[----:B----4-:R-:W-:Y:S01]  /*7340*/  FFMA R36, R35, R40, R0 ;  /* 0x0000002823247223 */ /* 0x010fe20000000000 */
        /* <DEDUP_REMOVED lines=53> */
.L_x_118:
[----:B------:R-:W-:Y:S05]  /*76a0*/  BSYNC.RECONVERGENT B0 ;  /* 0x0000000000007941 */ /* 0x000fea0003800200 */
.L_x_117:
        /* <DEDUP_REMOVED lines=21> */
.L_x_122:
[----:B------:R-:W-:Y:S05]  /*7800*/  BSYNC B0 ;  /* 0x0000000000007941 */ /* 0x000fea0003800000 */
.L_x_121:
[----:B------:R-:W-:Y:S11]  /*7810*/  ISETP.NE.AND P0, PT, R87, RZ, PT ;  /* 0x000000ff5700720c */ /* 0x000ff60003f05270 */
[----:B------:R-:W-:Y:S02]  /*7820*/  @!UPT UIADD3 URZ, UPT, UPT, URZ, URZ, URZ ;  /* 0x000000fffffff290 */ /* 0x000fe4000fffe0ff */
[----:B------:R2:W4:Y:S04]  /*7830*/  @P0 LDS.128 R40, [R4] ;  /* 0x0000000004280984 */ /* 0x0005280000000c00 */
[----:B------:R2:W1:Y:S04]  /*7840*/  @P0 LDS.128 R44, [R3+0x10] ;  /* 0x00001000032c0984 */ /* 0x0004680000000c00 */
[----:B------:R2:W1:Y:S04]  /*7850*/  @P0 LDS.128 R48, [R2+0x20] ;  /* 0x0000200002300984 */ /* 0x0004680000000c00 */
[----:B------:R2:W1:Y:S02]  /*7860*/  @P0 LDS.128 R52, [R85+0x30] ;  /* 0x0000300055340984 */ /* 0x0004640000000c00 */
.L_x_120:
[----:B------:R-:W-:Y:S05]  /*7870*/  BSYNC B1 ;  /* 0x0000000000017941 */ /* 0x000fea0003800000 */
.L_x_119:
        /* <DEDUP_REMOVED lines=21> */
.L_x_124:
[----:B------:R-:W-:Y:S01]  /*79d0*/  ISETP.NE.AND P0, PT, R78, RZ, PT ;  /* 0x000000ff4e00720c */ /* 0x000fe20003f05270 */
[----:B------:R-:W-:Y:S05]  /*79e0*/  WARPSYNC.ALL ;  /* 0x0000000000007948 */ /* 0x000fea0003800000 */
[----:B------:R-:W-:Y:S01]  /*79f0*/  R2UR UR4, R34 ;  /* 0x00000000220472ca */ /* 0x000fe200000e0000 */
[----:B------:R-:W-:Y:S11]  /*7a00*/  BSSY.RECONVERGENT B0, `(.L_x_125) ;  /* 0x000003e000007945 */ /* 0x000ff60003800200 */
[----:B------:R-:W-:Y:S01]  /*7a10*/  @!UPT UIADD3 URZ, UPT, UPT, URZ, URZ, URZ ;  /* 0x000000fffffff290 */ /* 0x000fe2000fffe0ff */
[----:B--2---:R-:W1:Y:S01]  /*7a20*/  LDTM.x16 R4, tmem[UR4+0x30] ;  /* 0x00003004000479ee */ /* 0x004e620008240000 */
[----:B------:R-:W-:Y:S01]  /*7a30*/  R2UR UR4, R84 ;  /* 0x00000000540472ca */ /* 0x000fe200000e0000 */
[----:B------:R-:W-:Y:S11]  /*7a40*/  NOP ;  /* 0x0000000000007918 */ /* 0x000ff60000000000 */
[----:B------:R-:W-:Y:S01]  /*7a50*/  @!UPT UIADD3 URZ, UPT, UPT, URZ, URZ, URZ ;  /* 0x000000fffffff290 */ /* 0x000fe2000fffe0ff */
[----:B------:R-:W-:Y:S04]  /*7a60*/  UIADD3 UR4, UPT, UPT, UR4, 0xb0, URZ ;  /* 0x000000b004047890 */ /* 0x000fe8000fffe0ff */
[----:B------:R-:W-:Y:S01]  /*7a70*/  UPRMT UR4, UR45, 0x654, UR4 ;  /* 0x000006542d047896 */ /* 0x000fe20008000004 */
[C---:B-1----:R-:W-:Y:S01]  /*7a80*/  FMUL R0, R33.reuse, R4 ;  /* 0x0000000421007220 */ /* 0x042fe20000400000 */
[C---:B------:R-:W-:Y:S01]  /*7a90*/  FMUL R2, R33.reuse, R5 ;  /* 0x0000000521027220 */ /* 0x040fe20000400000 */
[----:B------:R-:W-:Y:S06]  /*7aa0*/  FMUL R3, R33, R6 ;  /* 0x0000000621037220 */ /* 0x000fec0000400000 */
[----:B------:R-:W-:Y:S01]  /*7ab0*/  SYNCS.ARRIVE.TRANS64.RED.A1T0 RZ, [UR4], RZ ;  /* 0x000000ffffff79a7 */ /* 0x000fe20008100404 */
[C---:B----4-:R-:W-:Y:S01]  /*7ac0*/  FFMA R36, R35.reuse, R40, R0 ;  /* 0x0000002823247223 */ /* 0x050fe20000000000 */
[----:B------:R-:W-:Y:S01]  /*7ad0*/  FFMA R37, R35, R41, R2 ;  /* 0x0000002923257223 */ /* 0x000fe20000000002 */
        /* <DEDUP_REMOVED lines=48> */
.L_x_126:
[----:B------:R-:W-:Y:S05]  /*7de0*/  BSYNC.RECONVERGENT B0 ;  /* 0x0000000000007941 */ /* 0x000fea0003800200 */
.L_x_125:
[----:B------:R-:W-:Y:S01]  /*7df0*/  BAR.SYNC.DEFER_BLOCKING 0x1, 0x80 ;  /* 0x0042000000007b1d */ /* 0x000fe20000010000 */
[----:B------:R-:W-:Y:S01]  /*7e00*/  UISETP.NE.AND UP0, UPT, UR39, -0x4, UPT ;  /* 0xfffffffc2700788c */ /* 0x000fe2000bf05270 */
[----:B------:R-:W-:Y:S08]  /*7e10*/  IADD3 R31, PT, PT, R31, 0x1, RZ ;  /* 0x000000011f1f7810 */ /* 0x000ff00007ffe0ff */
[----:B------:R-:W-:Y:S05]  /*7e20*/  BRA.U !UP0, `(.L_x_127) ;  /* 0x0000000108287547 */ /* 0x000fea000b800000 */
[----:B------:R-:W-:Y:S01]  /*7e30*/  ISETP.NE.AND P0, PT, R83, RZ, PT ;  /* 0x000000ff5300720c */ /* 0x000fe20003f05270 */
[----:B------:R-:W-:Y:S01]  /*7e40*/  IMAD.U32 R2, RZ, RZ, UR37 ;  /* 0x00000025ff027e24 */ /* 0x000fe2000f8e00ff */
[----:B------:R-:W-:Y:S01]  /*7e50*/  UIADD3 UR4, UPT, UPT, UR37, 0x1, URZ ;  /* 0x0000000125047890 */ /* 0x000fe2000fffe0ff */
[----:B------:R-:W-:Y:S03]  /*7e60*/  IMAD.U32 R0, RZ, RZ, UR45 ;  /* 0x0000002dff007e24 */ /* 0x000fe6000f8e00ff */
[----:B------:R-:W-:Y:S04]  /*7e70*/  UISETP.NE.AND UP0, UPT, UR4, 0x4, UPT ;  /* 0x000000040400788c */ /* 0x000fe8000bf05270 */
[----:B------:R-:W-:Y:S03]  /*7e80*/  USEL UR37, UR4, URZ, UP0 ;  /* 0x000000ff04257287 */ /* 0x000fe60008000000 */
[----:B------:R-:W-:Y:S05]  /*7e90*/  @P0 LEA R2, R2, UR36, 0x3 ;  /* 0x0000002402020c11 */ /* 0x000fea000f8e18ff */
[----:B------:R-:W-:Y:S05]  /*7ea0*/  @P0 VIADD R2, R2, 0x40 ;  /* 0x0000004002020836 */ /* 0x000fea0000000000 */
[----:B------:R-:W-:Y:S04]  /*7eb0*/  @P0 PRMT R0, R0, 0x654, R2 ;  /* 0x0000065400000816 */ /* 0x000fe80000000002 */
[----:B------:R2:W-:Y:S03]  /*7ec0*/  @P0 SYNCS.ARRIVE.TRANS64.RED.A1T0 RZ, [R0+URZ], RZ ;  /* 0x000000ff00ff09a7 */ /* 0x0005e600081004ff */
.L_x_127:
[----:B------:R-:W-:Y:S01]  /*7ed0*/  ISETP.NE.AND P2, PT, R79, RZ, PT ;  /* 0x000000ff4f00720c */ /* 0x000fe20003f45270 */
[----:B------:R-:W-:Y:S01]  /*7ee0*/  UIADD3 UR39, UPT, UPT, UR39, 0x4, URZ ;  /* 0x0000000427277890 */ /* 0x000fe2000fffe0ff */
[----:B------:R-:W-:Y:S01]  /*7ef0*/  ISETP.NE.AND P0, PT, R81, 0x2, PT ;  /* 0x000000025100780c */ /* 0x000fe20003f05270 */
[----:B-1----:R-:W-:Y:S01]  /*7f00*/  IMAD.IADD R14, R29, 0x1, R62 ;  /* 0x000000011d0e7824 */ /* 0x002fe200078e023e */
[----:B------:R-:W-:Y:S01]  /*7f10*/  ISETP.NE.AND P1, PT, R31, 0x4, PT ;  /* 0x000000041f00780c */ /* 0x000fe20003f25270 */
[----:B------:R-:W-:Y:S01]  /*7f20*/  IMAD.IADD R15, R30, 0x1, R63 ;  /* 0x000000011e0f7824 */ /* 0x000fe200078e023f */
[----:B------:R-:W-:Y:S02]  /*7f30*/  SEL R2, RZ, 0x1, P0 ;  /* 0x00000001ff027807 */ /* 0x000fe40000000000 */
[----:B--2---:R-:W-:Y:S02]  /*7f40*/  SEL R0, RZ, 0x1, P1 ;  /* 0x00000001ff007807 */ /* 0x004fe40000800000 */
[----:B------:R-:W-:Y:S02]  /*7f50*/  LOP3.LUT R71, R71, R2, RZ, 0x3c, !PT ;  /* 0x0000000247477212 */ /* 0x000fe400078e3cff */
[----:B------:R-:W-:Y:S02]  /*7f60*/  LOP3.LUT R72, R72, R0, RZ, 0x3c, !PT ;  /* 0x0000000048487212 */ /* 0x000fe400078e3cff */
[----:B------:R-:W-:Y:S02]  /*7f70*/  @P2 R2UR UR60, R70 ;  /* 0x00000000463c22ca */ /* 0x000fe400000e0000 */
[----:B------:R-:W-:Y:S02]  /*7f80*/  SEL R81, R81, RZ, P0 ;  /* 0x000000ff51517207 */ /* 0x000fe40000000000 */
[----:B------:R-:W-:Y:S01]  /*7f90*/  SEL R31, R31, RZ, P1 ;  /* 0x000000ff1f1f7207 */ /* 0x000fe20000800000 */
[----:B------:R-:W-:Y:S10]  /*7fa0*/  @P2 BRA `(.L_x_128) ;  /* 0xffffffd400482947 */ /* 0x000ff4000383ffff */
[----:B------:R-:W-:-:S09]  /*7fb0*/  UISETP.NE.AND UP0, UPT, UR44, URZ, UPT ;  /* 0x000000ff2c00728c */ /* 0x000fd2000bf05270 */
[----:B------:R-:W-:Y:S05]  /*7fc0*/  BRA.U !UP0, `(.L_x_129) ;  /* 0x0000000108487547 */ /* 0x000fea000b800000 */
[----:B------:R-:W1:Y:S02]  /*7fd0*/  LDCU.64 UR4, c[0x0][0x890] ;  /* 0x00011200ff0477ac */ /* 0x000e640008000a00 */
[----:B-1----:R-:W-:-:S04]  /*7fe0*/  UISETP.NE.U32.AND UP0, UPT, UR4, URZ, UPT ;  /* 0x000000ff0400728c */ /* 0x002fc8000bf05070 */
[----:B------:R-:W-:-:S09]  /*7ff0*/  UISETP.NE.AND.EX UP0, UPT, UR5, URZ, UPT, UP0 ;  /* 0x000000ff0500728c */ /* 0x000fd2000bf05300 */
[----:B------:R-:W-:Y:S05]  /*8000*/  BRA.U UP0, `(.L_x_130) ;  /* 0x00000001000c7547 */ /* 0x000fea000b800000 */
[----:B------:R-:W-:-:S13]  /*8010*/  FSETP.NEU.AND P0, PT, R35, RZ, PT ;  /* 0x000000ff2300720b */ /* 0x000fda0003f0d000 */
[----:B------:R-:W-:Y:S05]  /*8020*/  @!P0 EXIT ;  /* 0x000000000000894d */ /* 0x000fea0003800000 */
[----:B------:R-:W-:Y:S05]  /*8030*/  BRA `(.L_x_129) ;  /* 0x00000000002c7947 */ /* 0x000fea0003800000 */
.L_x_130:
[----:B------:R-:W-:Y:S01]  /*8040*/  ISETP.NE.AND P0, PT, R80, RZ, PT ;  /* 0x000000ff5000720c */ /* 0x000fe20003f05270 */
[----:B------:R-:W-:-:S12]  /*8050*/  BSSY.RECONVERGENT B0, `(.L_x_129) ;  /* 0x0000009000007945 */ /* 0x000fd80003800200 */
[----:B------:R-:W-:Y:S05]  /*8060*/  @P0 BRA `(.L_x_131) ;  /* 0x0000000000140947 */ /* 0x000fea0003800000 */
[----:B------:R-:W1:Y:S02]  /*8070*/  LDCU.64 UR4, c[0x0][0x888] ;  /* 0x00011100ff0477ac */ /* 0x000e640008000a00 */
[----:B-1----:R-:W-:-:S04]  /*8080*/  ISETP.NE.U32.AND P0, PT, RZ, UR4, PT ;  /* 0x00000004ff007c0c */ /* 0x002fc8000bf05070 */
[----:B------:R-:W-:-:S13]  /*8090*/  ISETP.NE.AND.EX P0, PT, RZ, UR5, PT, P0 ;  /* 0x00000005ff007c0c */ /* 0x000fda000bf05300 */
[----:B------:R-:W-:Y:S05]  /*80a0*/  @!P0 EXIT ;  /* 0x000000000000894d */ /* 0x000fea0003800000 */
[----:B------:R-:W-:Y:S05]  /*80b0*/  BRA `(.L_x_132) ;  /* 0x0000000000087947 */ /* 0x000fea0003800000 */
.L_x_131:
[----:B------:R-:W-:-:S13]  /*80c0*/  FSETP.NEU.AND P0, PT, R35, RZ, PT ;  /* 0x000000ff2300720b */ /* 0x000fda0003f0d000 */
[----:B------:R-:W-:Y:S05]  /*80d0*/  @!P0 EXIT ;  /* 0x000000000000894d */ /* 0x000fea0003800000 */
.L_x_132:
[----:B------:R-:W-:Y:S05]  /*80e0*/  BSYNC.RECONVERGENT B0 ;  /* 0x0000000000007941 */ /* 0x000fea0003800200 */
.L_x_129:
[----:B------:R-:W-:Y:S01]  /*80f0*/  ULEA UR4, UR37, UR36, 0x3 ;  /* 0x0000002425047291 */ /* 0x000fe2000f8e18ff */
[----:B------:R-:W-:-:S04]  /*8100*/  DEPBAR.LE SB0, 0x0 ;  /* 0x000080000000791a */ /* 0x000fc80000000000 */
[----:B------:R-:W-:-:S04]  /*8110*/  UIADD3 UR4, UPT, UPT, UR4, 0x40, URZ ;  /* 0x0000004004047890 */ /* 0x000fc8000fffe0ff */
[----:B------:R-:W-:-:S09]  /*8120*/  UPRMT UR4, UR45, 0x654, UR4 ;  /* 0x000006542d047896 */ /* 0x000fd20008000004 */
[----:B------:R-:W-:Y:S01]  /*8130*/  SYNCS.ARRIVE.TRANS64.RED.A1T0 RZ, [UR4], RZ ;  /* 0x000000ffffff79a7 */ /* 0x000fe20008100404 */
[----:B------:R-:W-:Y:S05]  /*8140*/  EXIT ;  /* 0x000000000000794d */ /* 0x000fea0003800000 */
.L_x_19:
[----:B--2---:R2:W1:Y:S02]  /*8150*/  SYNCS.PHASECHK.TRANS64.TRYWAIT P0, [R2+URZ+0xe0], R3 ;  /* 0x0000e003020075a7 */ /* 0x00446400080011ff */
[----:B-1----:R-:W-:Y:S05]  /*8160*/  @!P0 NANOSLEEP.SYNCS 0x989680 ;  /* 0x009896800000895d */ /* 0x002fea0003900000 */
[----:B------:R-:W1:Y:S02]  /*8170*/  @!P0 SYNCS.PHASECHK.TRANS64 P0, [R2+URZ+0xe0], R3 ;  /* 0x0000e003020085a7 */ /* 0x000e6400080010ff */
[----:B-1----:R-:W-:Y:S05]  /*8180*/  @!P0 BRA `(.L_x_19) ;  /* 0xfffffffc00f08947 */ /* 0x002fea000383ffff */
[----:B------:R-:W-:Y:S05]  /*8190*/  BRA `(.L_x_133) ;  /* 0xffffff9400007947 */ /* 0x000fea000383ffff */
.L_x_22:
[----:B-1----:R-:W-:-:S07]  /*81a0*/  MOV R2, UR57 ;  /* 0x0000003900027c02 */ /* 0x002fce0008000f00 */
.L_x_134:
[----:B-1----:R1:W2:Y:S02]  /*81b0*/  SYNCS.PHASECHK.TRANS64.TRYWAIT P0, [R2+URZ+0x10], R4 ;  /* 0x00001004020075a7 */ /* 0x0022a400080011ff */
[----:B--2---:R-:W-:Y:S05]  /*81c0*/  @!P0 NANOSLEEP.SYNCS 0x989680 ;  /* 0x009896800000895d */ /* 0x004fea0003900000 */
[----:B------:R-:W2:Y:S02]  /*81d0*/  @!P0 SYNCS.PHASECHK.TRANS64 P0, [R2+URZ+0x10], R4 ;  /* 0x00001004020085a7 */ /* 0x000ea400080010ff */
[----:B--2---:R-:W-:Y:S05]  /*81e0*/  @!P0 BRA `(.L_x_134) ;  /* 0xfffffffc00f08947 */ /* 0x004fea000383ffff */
[----:B------:R-:W-:Y:S05]  /*81f0*/  BRA `(.L_x_21) ;  /* 0xffffff9400507947 */ /* 0x000fea000383ffff */
.L_x_30:
[----:B------:R-:W-:-:S07]  /*8200*/  MOV R2, UR57 ;  /* 0x0000003900027c02 */ /* 0x000fce0008000f00 */
.L_x_135:
[----:B-1----:R1:W2:Y:S02]  /*8210*/  SYNCS.PHASECHK.TRANS64.TRYWAIT P0, [R2+URZ+0x10], R4 ;  /* 0x00001004020075a7 */ /* 0x0022a400080011ff */
[----:B--2---:R-:W-:Y:S05]  /*8220*/  @!P0 NANOSLEEP.SYNCS 0x989680 ;  /* 0x009896800000895d */ /* 0x004fea0003900000 */
[----:B------:R-:W2:Y:S02]  /*8230*/  @!P0 SYNCS.PHASECHK.TRANS64 P0, [R2+URZ+0x10], R4 ;  /* 0x00001004020085a7 */ /* 0x000ea400080010ff */
[----:B--2---:R-:W-:Y:S05]  /*8240*/  @!P0 BRA `(.L_x_135) ;  /* 0xfffffffc00f08947 */ /* 0x004fea000383ffff */
[----:B------:R-:W-:Y:S05]  /*8250*/  BRA `(.L_x_29) ;  /* 0xffffff9800907947 */ /* 0x000fea000383ffff */
.L_x_36:
[----:B-1----:R1:W2:Y:S02]  /*8260*/  SYNCS.PHASECHK.TRANS64.TRYWAIT P0, [R2+URZ+0x70], R3 ;  /* 0x00007003020075a7 */ /* 0x0022a400080011ff */
[----:B--2---:R-:W-:Y:S05]  /*8270*/  @!P0 NANOSLEEP.SYNCS 0x989680 ;  /* 0x009896800000895d */ /* 0x004fea0003900000 */
[----:B------:R-:W2:Y:S02]  /*8280*/  @!P0 SYNCS.PHASECHK.TRANS64 P0, [R2+URZ+0x70], R3 ;  /* 0x00007003020085a7 */ /* 0x000ea400080010ff */
[----:B--2---:R-:W-:Y:S05]  /*8290*/  @!P0 BRA `(.L_x_36) ;  /* 0xfffffffc00f08947 */ /* 0x004fea000383ffff */
[----:B------:R-:W-:Y:S05]  /*82a0*/  BRA `(.L_x_136) ;  /* 0xffffff9c00b07947 */ /* 0x000fea000383ffff */
.L_x_40:
[----:B----4-:R-:W-:-:S07]  /*82b0*/  MOV R0, UR4 ;  /* 0x0000000400007c02 */ /* 0x010fce0008000f00 */
.L_x_137:
[----:B-1----:R1:W2:Y:S02]  /*82c0*/  SYNCS.PHASECHK.TRANS64.TRYWAIT P0, [R0+URZ], R2 ;  /* 0x00000002000075a7 */ /* 0x0022a400080011ff */
[----:B--2---:R-:W-:Y:S05]  /*82d0*/  @!P0 NANOSLEEP.SYNCS 0x989680 ;  /* 0x009896800000895d */ /* 0x004fea0003900000 */
[----:B------:R-:W2:Y:S02]  /*82e0*/  @!P0 SYNCS.PHASECHK.TRANS64 P0, [R0+URZ], R2 ;  /* 0x00000002000085a7 */ /* 0x000ea400080010ff */
[----:B--2---:R-:W-:Y:S05]  /*82f0*/  @!P0 BRA `(.L_x_137) ;  /* 0xfffffffc00f08947 */ /* 0x004fea000383ffff */
[----:B------:R-:W-:Y:S05]  /*8300*/  BRA `(.L_x_138) ;  /* 0xffffffa400207947 */ /* 0x000fea000383ffff */
.L_x_43:
[----:B-1----:R1:W2:Y:S02]  /*8310*/  SYNCS.PHASECHK.TRANS64.TRYWAIT P0, [R0+URZ+0xd0], R4 ;  /* 0x0000d004000075a7 */ /* 0x0022a400080011ff */
[----:B--2---:R-:W-:Y:S05]  /*8320*/  @!P0 NANOSLEEP.SYNCS 0x989680 ;  /* 0x009896800000895d */ /* 0x004fea0003900000 */
[----:B------:R-:W2:Y:S02]  /*8330*/  @!P0 SYNCS.PHASECHK.TRANS64 P0, [R0+URZ+0xd0], R4 ;  /* 0x0000d004000085a7 */ /* 0x000ea400080010ff */
[----:B--2---:R-:W-:Y:S05]  /*8340*/  @!P0 BRA `(.L_x_43) ;  /* 0xfffffffc00f08947 */ /* 0x004fea000383ffff */
[----:B------:R-:W-:Y:S05]  /*8350*/  BRA `(.L_x_139) ;  /* 0xffffffa4007c7947 */ /* 0x000fea000383ffff */
.L_x_44:
[----:B------:R-:W-:-:S07]  /*8360*/  MOV R0, UR4 ;  /* 0x0000000400007c02 */ /* 0x000fce0008000f00 */
.L_x_140:
[----:B-1----:R1:W2:Y:S02]  /*8370*/  SYNCS.PHASECHK.TRANS64.TRYWAIT P0, [R0+URZ+0x80], R5 ;  /* 0x00008005000075a7 */ /* 0x0022a400080011ff */
[----:B--2---:R-:W-:Y:S05]  /*8380*/  @!P0 NANOSLEEP.SYNCS 0x989680 ;  /* 0x009896800000895d */ /* 0x004fea0003900000 */
[----:B------:R-:W2:Y:S02]  /*8390*/  @!P0 SYNCS.PHASECHK.TRANS64 P0, [R0+URZ+0x80], R5 ;  /* 0x00008005000085a7 */ /* 0x000ea400080010ff */
[----:B--2---:R-:W-:Y:S05]  /*83a0*/  @!P0 BRA `(.L_x_140) ;  /* 0xfffffffc00f08947 */ /* 0x004fea000383ffff */
[----:B------:R-:W-:Y:S05]  /*83b0*/  BRA `(.L_x_141) ;  /* 0xffffffa4008c7947 */ /* 0x000fea000383ffff */
.L_x_45:
[----:B-1----:R1:W2:Y:S02]  /*83c0*/  SYNCS.PHASECHK.TRANS64.TRYWAIT P1, [R0+URZ+0x70], R4 ;  /* 0x00007004000075a7 */ /* 0x0022a400080211ff */
[----:B--2---:R-:W-:Y:S05]  /*83d0*/  @!P1 NANOSLEEP.SYNCS 0x989680 ;  /* 0x009896800000995d */ /* 0x004fea0003900000 */
[----:B------:R-:W2:Y:S02]  /*83e0*/  @!P1 SYNCS.PHASECHK.TRANS64 P1, [R0+URZ+0x70], R4 ;  /* 0x00007004000095a7 */ /* 0x000ea400080210ff */
[----:B--2---:R-:W-:Y:S05]  /*83f0*/  @!P1 BRA `(.L_x_45) ;  /* 0xfffffffc00f09947 */ /* 0x004fea000383ffff */
[----:B------:R-:W-:Y:S05]  /*8400*/  BRA `(.L_x_142) ;  /* 0xffffffa400bc7947 */ /* 0x000fea000383ffff */
.L_x_48:
[----:B------:R-:W-:-:S07]  /*8410*/  MOV R0, UR4 ;  /* 0x0000000400007c02 */ /* 0x000fce0008000f00 */
.L_x_143:
[----:B-1----:R1:W2:Y:S02]  /*8420*/  SYNCS.PHASECHK.TRANS64.TRYWAIT P0, [R0+URZ+0x80], R2 ;  /* 0x00008002000075a7 */ /* 0x0022a400080011ff */
[----:B--2---:R-:W-:Y:S05]  /*8430*/  @!P0 NANOSLEEP.SYNCS 0x989680 ;  /* 0x009896800000895d */ /* 0x004fea0003900000 */
[----:B------:R-:W2:Y:S02]  /*8440*/  @!P0 SYNCS.PHASECHK.TRANS64 P0, [R0+URZ+0x80], R2 ;  /* 0x00008002000085a7 */ /* 0x000ea400080010ff */
[----:B--2---:R-:W-:Y:S05]  /*8450*/  @!P0 BRA `(.L_x_143) ;  /* 0xfffffffc00f08947 */ /* 0x004fea000383ffff */
[----:B------:R-:W-:Y:S05]  /*8460*/  BRA `(.L_x_47) ;  /* 0xffffffa800107947 */ /* 0x000fea000383ffff */
.L_x_55:
[----:B-1----:R1:W2:Y:S02]  /*8470*/  SYNCS.PHASECHK.TRANS64.TRYWAIT P1, [R0+URZ+0x70], R2 ;  /* 0x00007002000075a7 */ /* 0x0022a400080211ff */
[----:B--2---:R-:W-:Y:S05]  /*8480*/  @!P1 NANOSLEEP.SYNCS 0x989680 ;  /* 0x009896800000995d */ /* 0x004fea0003900000 */
[----:B------:R-:W2:Y:S02]  /*8490*/  @!P1 SYNCS.PHASECHK.TRANS64 P1, [R0+URZ+0x70], R2 ;  /* 0x00007002000095a7 */ /* 0x000ea400080210ff */
[----:B--2---:R-:W-:Y:S05]  /*84a0*/  @!P1 BRA `(.L_x_55) ;  /* 0xfffffffc00f09947 */ /* 0x004fea000383ffff */
[----:B------:R-:W-:Y:S05]  /*84b0*/  BRA `(.L_x_144) ;  /* 0xffffffac00807947 */ /* 0x000fea000383ffff */
.L_x_56:
[----:B------:R-:W-:-:S13]  /*84c0*/  R2UR UR4, R13 ;  /* 0x000000000d0472ca */ /* 0x000fda00000e0000 */
[----:B------:R-:W-:-:S07]  /*84d0*/  MOV R2, UR4 ;  /* 0x0000000400027c02 */ /* 0x000fce0008000f00 */
.L_x_145:
[----:B-1----:R1:W2:Y:S02]  /*84e0*/  SYNCS.PHASECHK.TRANS64.TRYWAIT P0, [R2+URZ+0xb0], R0 ;  /* 0x0000b000020075a7 */ /* 0x0022a400080011ff */
[----:B--2---:R-:W-:Y:S05]  /*84f0*/  @!P0 NANOSLEEP.SYNCS 0x989680 ;  /* 0x009896800000895d */ /* 0x004fea0003900000 */
[----:B------:R-:W2:Y:S02]  /*8500*/  @!P0 SYNCS.PHASECHK.TRANS64 P0, [R2+URZ+0xb0], R0 ;  /* 0x0000b000020085a7 */ /* 0x000ea400080010ff */
[----:B--2---:R-:W-:Y:S05]  /*8510*/  @!P0 BRA `(.L_x_145) ;  /* 0xfffffffc00f08947 */ /* 0x004fea000383ffff */
[----:B------:R-:W-:Y:S05]  /*8520*/  BRA `(.L_x_146) ;  /* 0xffffffac00c07947 */ /* 0x000fea000383ffff */
.L_x_59:
[----:B------:R-:W-:Y:S07]  /*8530*/  MOV R0, UR5 ;  /* 0x0000000500007c02 */ /* 0x000fee0008000f00 */
.L_x_147:
[----:B-1----:R1:W2:Y:S02]  /*8540*/  SYNCS.PHASECHK.TRANS64.TRYWAIT P0, [R0+URZ], R2 ;  /* 0x00000002000075a7 */ /* 0x0022a400080011ff */
[----:B--2---:R-:W-:Y:S05]  /*8550*/  @!P0 NANOSLEEP.SYNCS 0x989680 ;  /* 0x009896800000895d */ /* 0x004fea0003900000 */
[----:B------:R-:W2:Y:S02]  /*8560*/  @!P0 SYNCS.PHASECHK.TRANS64 P0, [R0+URZ], R2 ;  /* 0x00000002000085a7 */ /* 0x000ea400080010ff */
[----:B--2---:R-:W-:Y:S05]  /*8570*/  @!P0 BRA `(.L_x_147) ;  /* 0xfffffffc00f08947 */ /* 0x004fea000383ffff */
[----:B------:R-:W-:Y:S05]  /*8580*/  BRA `(.L_x_58) ;  /* 0xffffffac00dc7947 */ /* 0x000fea000383ffff */
.L_x_62:
[----:B------:R-:W-:-:S07]  /*8590*/  MOV R0, UR4 ;  /* 0x0000000400007c02 */ /* 0x000fce0008000f00 */
.L_x_148:
[----:B-1----:R1:W2:Y:S02]  /*85a0*/  SYNCS.PHASECHK.TRANS64.TRYWAIT P0, [R0+URZ], R2 ;  /* 0x00000002000075a7 */ /* 0x0022a400080011ff */
[----:B--2---:R-:W-:Y:S05]  /*85b0*/  @!P0 NANOSLEEP.SYNCS 0x989680 ;  /* 0x009896800000895d */ /* 0x004fea0003900000 */
[----:B------:R-:W2:Y:S02]  /*85c0*/  @!P0 SYNCS.PHASECHK.TRANS64 P0, [R0+URZ], R2 ;  /* 0x00000002000085a7 */ /* 0x000ea400080010ff */
[----:B--2---:R-:W-:Y:S05]  /*85d0*/  @!P0 BRA `(.L_x_148) ;  /* 0xfffffffc00f08947 */ /* 0x004fea000383ffff */
[----:B------:R-:W-:Y:S05]  /*85e0*/  BRA `(.L_x_149) ;  /* 0xffffffb400f47947 */ /* 0x000fea000383ffff */
.L_x_63:
[----:B------:R-:W-:-:S07]  /*85f0*/  MOV R0, UR5 ;  /* 0x0000000500007c02 */ /* 0x000fce0008000f00 */
.L_x_150:
[----:B-1----:R1:W2:Y:S02]  /*8600*/  SYNCS.PHASECHK.TRANS64.TRYWAIT P0, [R0+URZ], R3 ;  /* 0x00000003000075a7 */ /* 0x0022a400080011ff */
[----:B--2---:R-:W-:Y:S05]  /*8610*/  @!P0 NANOSLEEP.SYNCS 0x989680 ;  /* 0x009896800000895d */ /* 0x004fea0003900000 */
[----:B------:R-:W2:Y:S02]  /*8620*/  @!P0 SYNCS.PHASECHK.TRANS64 P0, [R0+URZ], R3 ;  /* 0x00000003000085a7 */ /* 0x000ea400080010ff */
[----:B--2---:R-:W-:Y:S05]  /*8630*/  @!P0 BRA `(.L_x_150) ;  /* 0xfffffffc00f08947 */ /* 0x004fea000383ffff */
[----:B------:R-:W-:Y:S05]  /*8640*/  BRA `(.L_x_151) ;  /* 0xffffffb800047947 */ /* 0x000fea000383ffff */
.L_x_64:
[----:B------:R-:W-:-:S07]  /*8650*/  MOV R0, UR5 ;  /* 0x0000000500007c02 */ /* 0x000fce0008000f00 */
.L_x_152:
[----:B-1----:R1:W2:Y:S02]  /*8660*/  SYNCS.PHASECHK.TRANS64.TRYWAIT P0, [R0+URZ], R3 ;  /* 0x00000003000075a7 */ /* 0x0022a400080011ff */
[----:B--2---:R-:W-:Y:S05]  /*8670*/  @!P0 NANOSLEEP.SYNCS 0x989680 ;  /* 0x009896800000895d */ /* 0x004fea0003900000 */
[----:B------:R-:W2:Y:S02]  /*8680*/  @!P0 SYNCS.PHASECHK.TRANS64 P0, [R0+URZ], R3 ;  /* 0x00000003000085a7 */ /* 0x000ea400080010ff */
[----:B--2---:R-:W-:Y:S05]  /*8690*/  @!P0 BRA `(.L_x_152) ;  /* 0xfffffffc00f08947 */ /* 0x004fea000383ffff */
[----:B------:R-:W-:Y:S05]  /*86a0*/  BRA `(.L_x_153) ;  /* 0xffffffb800107947 */ /* 0x000fea000383ffff */
.L_x_65:
[----:B-1----:R-:W-:-:S07]  /*86b0*/  MOV R0, UR4 ;  /* 0x0000000400007c02 */ /* 0x002fce0008000f00 */
.L_x_154:
[----:B-1----:R1:W2:Y:S02]  /*86c0*/  SYNCS.PHASECHK.TRANS64.TRYWAIT P0, [R0+URZ], R2 ;  /* 0x00000002000075a7 */ /* 0x0022a400080011ff */
[----:B--2---:R-:W-:Y:S05]  /*86d0*/  @!P0 NANOSLEEP.SYNCS 0x989680 ;  /* 0x009896800000895d */ /* 0x004fea0003900000 */
[----:B------:R-:W2:Y:S02]  /*86e0*/  @!P0 SYNCS.PHASECHK.TRANS64 P0, [R0+URZ], R2 ;  /* 0x00000002000085a7 */ /* 0x000ea400080010ff */
[----:B--2---:R-:W-:Y:S05]  /*86f0*/  @!P0 BRA `(.L_x_154) ;  /* 0xfffffffc00f08947 */ /* 0x004fea000383ffff */
[----:B------:R-:W-:Y:S05]  /*8700*/  BRA `(.L_x_155) ;  /* 0xffffffb8001c7947 */ /* 0x000fea000383ffff */
.L_x_70:
[----:B---3--:R3:W1:Y:S02]  /*8710*/  SYNCS.PHASECHK.TRANS64.TRYWAIT P0, [R0+URZ+0x70], R2 ;  /* 0x00007002000075a7 */ /* 0x00866400080011ff */
[----:B-1----:R-:W-:Y:S05]  /*8720*/  @!P0 NANOSLEEP.SYNCS 0x989680 ;  /* 0x009896800000895d */ /* 0x002fea0003900000 */
[----:B------:R-:W1:Y:S02]  /*8730*/  @!P0 SYNCS.PHASECHK.TRANS64 P0, [R0+URZ+0x70], R2 ;  /* 0x00007002000085a7 */ /* 0x000e6400080010ff */
[----:B-1----:R-:W-:Y:S05]  /*8740*/  @!P0 BRA `(.L_x_70) ;  /* 0xfffffffc00f08947 */ /* 0x002fea000383ffff */
[----:B------:R-:W-:Y:S05]  /*8750*/  BRA `(.L_x_156) ;  /* 0xffffffbc00287947 */ /* 0x000fea000383ffff */
.L_x_73:
[----:B------:R-:W-:Y:S07]  /*8760*/  MOV R0, UR4 ;  /* 0x0000000400007c02 */ /* 0x000fee0008000f00 */
.L_x_157:
[----:B---3--:R3:W1:Y:S02]  /*8770*/  SYNCS.PHASECHK.TRANS64.TRYWAIT P0, [R0+URZ+0x68], R2 ;  /* 0x00006802000075a7 */ /* 0x00866400080011ff */
[----:B-1----:R-:W-:Y:S05]  /*8780*/  @!P0 NANOSLEEP.SYNCS 0x989680 ;  /* 0x009896800000895d */ /* 0x002fea0003900000 */
[----:B------:R-:W1:Y:S02]  /*8790*/  @!P0 SYNCS.PHASECHK.TRANS64 P0, [R0+URZ+0x68], R2 ;  /* 0x00006802000085a7 */ /* 0x000e6400080010ff */
[----:B-1----:R-:W-:Y:S05]  /*87a0*/  @!P0 BRA `(.L_x_157) ;  /* 0xfffffffc00f08947 */ /* 0x002fea000383ffff */
[----:B------:R-:W-:Y:S05]  /*87b0*/  BRA `(.L_x_72) ;  /* 0xffffffc000087947 */ /* 0x000fea000383ffff */
.L_x_76:
[----:B------:R-:W-:Y:S07]  /*87c0*/  MOV R0, UR4 ;  /* 0x0000000400007c02 */ /* 0x000fee0008000f00 */
.L_x_158:
[----:B--2---:R2:W3:Y:S02]  /*87d0*/  SYNCS.PHASECHK.TRANS64.TRYWAIT P0, [R0+URZ+0x40], R14 ;  /* 0x0000400e000075a7 */ /* 0x0044e400080011ff */
[----:B---3--:R-:W-:Y:S05]  /*87e0*/  @!P0 NANOSLEEP.SYNCS 0x989680 ;  /* 0x009896800000895d */ /* 0x008fea0003900000 */
[----:B------:R-:W3:Y:S02]  /*87f0*/  @!P0 SYNCS.PHASECHK.TRANS64 P0, [R0+URZ+0x40], R14 ;  /* 0x0000400e000085a7 */ /* 0x000ee400080010ff */
[----:B---3--:R-:W-:Y:S05]  /*8800*/  @!P0 BRA `(.L_x_158) ;  /* 0xfffffffc00f08947 */ /* 0x008fea000383ffff */
[----:B------:R-:W-:Y:S05]  /*8810*/  BRA `(.L_x_159) ;  /* 0xffffffc000807947 */ /* 0x000fea000383ffff */
.L_x_77:
[----:B------:R-:W-:Y:S07]  /*8820*/  MOV R0, UR4 ;  /* 0x0000000400007c02 */ /* 0x000fee0008000f00 */
.L_x_160:
[----:B--2---:R2:W3:Y:S02]  /*8830*/  SYNCS.PHASECHK.TRANS64.TRYWAIT P0, [R0+URZ+0x48], R14 ;  /* 0x0000480e000075a7 */ /* 0x0044e400080011ff */
[----:B---3--:R-:W-:Y:S05]  /*8840*/  @!P0 NANOSLEEP.SYNCS 0x989680 ;  /* 0x009896800000895d */ /* 0x008fea0003900000 */
[----:B------:R-:W3:Y:S02]  /*8850*/  @!P0 SYNCS.PHASECHK.TRANS64 P0, [R0+URZ+0x48], R14 ;  /* 0x0000480e000085a7 */ /* 0x000ee400080010ff */
[----:B---3--:R-:W-:Y:S05]  /*8860*/  @!P0 BRA `(.L_x_160) ;  /* 0xfffffffc00f08947 */ /* 0x008fea000383ffff */
[----:B------:R-:W-:Y:S05]  /*8870*/  BRA `(.L_x_161) ;  /* 0xffffffc000bc7947 */ /* 0x000fea000383ffff */
.L_x_78:
[----:B------:R-:W-:Y:S07]  /*8880*/  MOV R0, UR4 ;  /* 0x0000000400007c02 */ /* 0x000fee0008000f00 */
.L_x_162:
[----:B--2---:R2:W3:Y:S02]  /*8890*/  SYNCS.PHASECHK.TRANS64.TRYWAIT P0, [R0+URZ+0x50], R14 ;  /* 0x0000500e000075a7 */ /* 0x0044e400080011ff */
[----:B---3--:R-:W-:Y:S05]  /*88a0*/  @!P0 NANOSLEEP.SYNCS 0x989680 ;  /* 0x009896800000895d */ /* 0x008fea0003900000 */
[----:B------:R-:W3:Y:S02]  /*88b0*/  @!P0 SYNCS.PHASECHK.TRANS64 P0, [R0+URZ+0x50], R14 ;  /* 0x0000500e000085a7 */ /* 0x000ee400080010ff */
[----:B---3--:R-:W-:Y:S05]  /*88c0*/  @!P0 BRA `(.L_x_162) ;  /* 0xfffffffc00f08947 */ /* 0x008fea000383ffff */
[----:B------:R-:W-:Y:S05]  /*88d0*/  BRA `(.L_x_163) ;  /* 0xffffffc400007947 */ /* 0x000fea000383ffff */
.L_x_79:
[----:B------:R-:W-:Y:S07]  /*88e0*/  MOV R0, UR4 ;  /* 0x0000000400007c02 */ /* 0x000fee0008000f00 */
.L_x_164:
[----:B-1----:R1:W2:Y:S02]  /*88f0*/  SYNCS.PHASECHK.TRANS64.TRYWAIT P0, [R0+URZ+0x58], R14 ;  /* 0x0000580e000075a7 */ /* 0x0022a400080011ff */
[----:B--2---:R-:W-:Y:S05]  /*8900*/  @!P0 NANOSLEEP.SYNCS 0x989680 ;  /* 0x009896800000895d */ /* 0x004fea0003900000 */
[----:B------:R-:W2:Y:S02]  /*8910*/  @!P0 SYNCS.PHASECHK.TRANS64 P0, [R0+URZ+0x58], R14 ;  /* 0x0000580e000085a7 */ /* 0x000ea400080010ff */
[----:B--2---:R-:W-:Y:S05]  /*8920*/  @!P0 BRA `(.L_x_164) ;  /* 0xfffffffc00f08947 */ /* 0x004fea000383ffff */
[----:B------:R-:W-:Y:S05]  /*8930*/  BRA `(.L_x_165) ;  /* 0xffffffc400847947 */ /* 0x000fea000383ffff */
.L_x_81:
[----:B------:R-:W-:-:S07]  /*8940*/  MOV R0, UR4 ;  /* 0x0000000400007c02 */ /* 0x000fce0008000f00 */
.L_x_166:
[----:B-1----:R1:W2:Y:S02]  /*8950*/  SYNCS.PHASECHK.TRANS64.TRYWAIT P0, [R0+URZ+0x40], R2 ;  /* 0x00004002000075a7 */ /* 0x0022a400080011ff */
[----:B--2---:R-:W-:Y:S05]  /*8960*/  @!P0 NANOSLEEP.SYNCS 0x989680 ;  /* 0x009896800000895d */ /* 0x004fea0003900000 */
[----:B------:R-:W2:Y:S02]  /*8970*/  @!P0 SYNCS.PHASECHK.TRANS64 P0, [R0+URZ+0x40], R2 ;  /* 0x00004002000085a7 */ /* 0x000ea400080010ff */
[----:B--2---:R-:W-:Y:S05]  /*8980*/  @!P0 BRA `(.L_x_166) ;  /* 0xfffffffc00f08947 */ /* 0x004fea000383ffff */
[----:B------:R-:W-:Y:S05]  /*8990*/  BRA `(.L_x_167) ;  /* 0xffffffc400f47947 */ /* 0x000fea000383ffff */
.L_x_82:
[----:B-1----:R-:W-:-:S07]  /*89a0*/  MOV R0, UR4 ;  /* 0x0000000400007c02 */ /* 0x002fce0008000f00 */
.L_x_168:
[----:B-1----:R1:W2:Y:S02]  /*89b0*/  SYNCS.PHASECHK.TRANS64.TRYWAIT P0, [R0+URZ+0x48], R2 ;  /* 0x00004802000075a7 */ /* 0x0022a400080011ff */
[----:B--2---:R-:W-:Y:S05]  /*89c0*/  @!P0 NANOSLEEP.SYNCS 0x989680 ;  /* 0x009896800000895d */ /* 0x004fea0003900000 */
[----:B------:R-:W2:Y:S02]  /*89d0*/  @!P0 SYNCS.PHASECHK.TRANS64 P0, [R0+URZ+0x48], R2 ;  /* 0x00004802000085a7 */ /* 0x000ea400080010ff */
[----:B--2---:R-:W-:Y:S05]  /*89e0*/  @!P0 BRA `(.L_x_168) ;  /* 0xfffffffc00f08947 */ /* 0x004fea000383ffff */
[----:B------:R-:W-:Y:S05]  /*89f0*/  BRA `(.L_x_169) ;  /* 0xffffffc400e47947 */ /* 0x000fea000383ffff */
.L_x_83:
[----:B-1----:R-:W-:-:S07]  /*8a00*/  MOV R0, UR4 ;  /* 0x0000000400007c02 */ /* 0x002fce0008000f00 */
.L_x_170:
[----:B-1----:R1:W2:Y:S02]  /*8a10*/  SYNCS.PHASECHK.TRANS64.TRYWAIT P0, [R0+URZ+0x50], R2 ;  /* 0x00005002000075a7 */ /* 0x0022a400080011ff */
[----:B--2---:R-:W-:Y:S05]  /*8a20*/  @!P0 NANOSLEEP.SYNCS 0x989680 ;  /* 0x009896800000895d */ /* 0x004fea0003900000 */
[----:B------:R-:W2:Y:S02]  /*8a30*/  @!P0 SYNCS.PHASECHK.TRANS64 P0, [R0+URZ+0x50], R2 ;  /* 0x00005002000085a7 */ /* 0x000ea400080010ff */
[----:B--2---:R-:W-:Y:S05]  /*8a40*/  @!P0 BRA `(.L_x_170) ;  /* 0xfffffffc00f08947 */ /* 0x004fea000383ffff */
[----:B------:R-:W-:Y:S05]  /*8a50*/  BRA `(.L_x_171) ;  /* 0xffffffc400d47947 */ /* 0x000fea000383ffff */
.L_x_85:
[----:B--2---:R2:W4:Y:S02]  /*8a60*/  SYNCS.PHASECHK.TRANS64.TRYWAIT P0, [R0+URZ+0x70], R2 ;  /* 0x00007002000075a7 */ /* 0x00452400080011ff */
[----:B----4-:R-:W-:Y:S05]  /*8a70*/  @!P0 NANOSLEEP.SYNCS 0x989680 ;  /* 0x009896800000895d */ /* 0x010fea0003900000 */
[----:B------:R-:W4:Y:S02]  /*8a80*/  @!P0 SYNCS.PHASECHK.TRANS64 P0, [R0+URZ+0x70], R2 ;  /* 0x00007002000085a7 */ /* 0x000f2400080010ff */
[----:B----4-:R-:W-:Y:S05]  /*8a90*/  @!P0 BRA `(.L_x_85) ;  /* 0xfffffffc00f08947 */ /* 0x010fea000383ffff */
[----:B------:R-:W-:Y:S05]  /*8aa0*/  BRA `(.L_x_172) ;  /* 0xffffffc8009c7947 */ /* 0x000fea000383ffff */
.L_x_96:
[----:B-1----:R-:W-:Y:S04]  /*8ab0*/  MOV R2, UR36 ;  /* 0x0000002400027c02 */ /* 0x002fe80008000f00 */
[----:B------:R1:W3:Y:S03]  /*8ac0*/  SYNCS.PHASECHK.TRANS64.TRYWAIT P1, [R2+URZ+0x20], R3 ;  /* 0x00002003020075a7 */ /* 0x0002e600080211ff */
[----:B---3--:R-:W-:Y:S05]  /*8ad0*/  @!P1 NANOSLEEP.SYNCS 0x989680 ;  /* 0x009896800000995d */ /* 0x008fea0003900000 */
[----:B------:R-:W3:Y:S02]  /*8ae0*/  @!P1 SYNCS.PHASECHK.TRANS64 P1, [R2+URZ+0x20], R3 ;  /* 0x00002003020095a7 */ /* 0x000ee400080210ff */
[----:B---3--:R-:W-:Y:S05]  /*8af0*/  @!P1 BRA `(.L_x_96) ;  /* 0xfffffffc00ec9947 */ /* 0x008fea000383ffff */
[----:B------:R-:W-:Y:S05]  /*8b00*/  BRA `(.L_x_95) ;  /* 0xffffffd400a87947 */ /* 0x000fea000383ffff */
.L_x_98:
[----:B-1----:R1:W4:Y:S02]  /*8b10*/  SYNCS.PHASECHK.TRANS64.TRYWAIT P0, [R84+URZ+0x90], R0 ;  /* 0x00009000540075a7 */ /* 0x00232400080011ff */
[----:B----4-:R-:W-:Y:S05]  /*8b20*/  @!P0 NANOSLEEP.SYNCS 0x989680 ;  /* 0x009896800000895d */ /* 0x010fea0003900000 */
[----:B------:R-:W4:Y:S02]  /*8b30*/  @!P0 SYNCS.PHASECHK.TRANS64 P0, [R84+URZ+0x90], R0 ;  /* 0x00009000540085a7 */ /* 0x000f2400080010ff */
[----:B----4-:R-:W-:Y:S05]  /*8b40*/  @!P0 BRA `(.L_x_98) ;  /* 0xfffffffc00f08947 */ /* 0x010fea000383ffff */
[----:B------:R-:W-:Y:S05]  /*8b50*/  BRA `(.L_x_97) ;  /* 0xffffffd400d07947 */ /* 0x000fea000383ffff */
.L_x_107:
[----:B-1----:R1:W2:Y:S02]  /*8b60*/  SYNCS.PHASECHK.TRANS64.TRYWAIT P0, [R2+URZ+0x20], R0 ;  /* 0x00002000020075a7 */ /* 0x0022a400080011ff */
[----:B--2---:R-:W-:Y:S05]  /*8b70*/  @!P0 NANOSLEEP.SYNCS 0x989680 ;  /* 0x009896800000895d */ /* 0x004fea0003900000 */
[----:B------:R-:W2:Y:S02]  /*8b80*/  @!P0 SYNCS.PHASECHK.TRANS64 P0, [R2+URZ+0x20], R0 ;  /* 0x00002000020085a7 */ /* 0x000ea400080010ff */
[----:B--2---:R-:W-:Y:S05]  /*8b90*/  @!P0 BRA `(.L_x_107) ;  /* 0xfffffffc00f08947 */ /* 0x004fea000383ffff */
[----:B------:R-:W-:Y:S05]  /*8ba0*/  BRA `(.L_x_106) ;  /* 0xffffffdc006c7947 */ /* 0x000fea000383ffff */
.L_x_115:
[----:B-1----:R1:W2:Y:S02]  /*8bb0*/  SYNCS.PHASECHK.TRANS64.TRYWAIT P0, [R0+URZ+0x20], R6 ;  /* 0x00002006000075a7 */ /* 0x0022a400080011ff */
[----:B--2---:R-:W-:Y:S05]  /*8bc0*/  @!P0 NANOSLEEP.SYNCS 0x989680 ;  /* 0x009896800000895d */ /* 0x004fea0003900000 */
[----:B------:R-:W2:Y:S02]  /*8bd0*/  @!P0 SYNCS.PHASECHK.TRANS64 P0, [R0+URZ+0x20], R6 ;  /* 0x00002006000085a7 */ /* 0x000ea400080010ff */
[----:B--2---:R-:W-:Y:S05]  /*8be0*/  @!P0 BRA `(.L_x_115) ;  /* 0xfffffffc00f08947 */ /* 0x004fea000383ffff */
[----:B------:R-:W-:Y:S05]  /*8bf0*/  BRA `(.L_x_114) ;  /* 0xffffffe4002c7947 */ /* 0x000fea000383ffff */
.L_x_123:
[----:B-1----:R1:W2:Y:S02]  /*8c00*/  SYNCS.PHASECHK.TRANS64.TRYWAIT P0, [R0+URZ+0x20], R5 ;  /* 0x00002005000075a7 */ /* 0x0022a400080011ff */
[----:B--2---:R-:W-:Y:S05]  /*8c10*/  @!P0 NANOSLEEP.SYNCS 0x989680 ;  /* 0x009896800000895d */ /* 0x004fea0003900000 */
[----:B------:R-:W2:Y:S02]  /*8c20*/  @!P0 SYNCS.PHASECHK.TRANS64 P0, [R0+URZ+0x20], R5 ;  /* 0x00002005000085a7 */ /* 0x000ea400080010ff */
[----:B--2---:R-:W-:Y:S05]  /*8c30*/  @!P0 BRA `(.L_x_123) ;  /* 0xfffffffc00f08947 */ /* 0x004fea000383ffff */
[----:B------:R-:W-:Y:S05]  /*8c40*/  BRA `(.L_x_122) ;  /* 0xffffffe800ec7947 */ /* 0x000fea000383ffff */
        .weak           $__internal_0_$__cuda_sm10x_tcgen05_guardrail_trap_col_being_dealloced_not_returned_by_alloc
        .type           $__internal_0_$__cuda_sm10x_tcgen05_guardrail_trap_col_being_dealloced_not_returned_by_alloc,@function
        .size           $__internal_0_$__cuda_sm10x_tcgen05_guardrail_trap_col_being_dealloced_not_returned_by_alloc,($__internal_1_$__cuda_sm10x_tcgen05_guardrail_trap_phase_invalid_during_alloc - $__internal_0_$__cuda_sm10x_tcgen05_guardrail_trap_col_being_dealloced_not_returned_by_alloc)
$__internal_0_$__cuda_sm10x_tcgen05_guardrail_trap_col_being_dealloced_not_returned_by_alloc:
[----:B------:R-:W-:Y:S05]  /*8c50*/  BPT.TRAP 0x1 ;  /* 0x000000040000795c */ /* 0x000fea0000300000 */
[----:B------:R-:W-:-:S04]  /*8c60*/  HFMA2 R3, -RZ, RZ, 0, 0 ;  /* 0x00000000ff037431 */ /* 0x000fc800000001ff */
[----:B------:R-:W-:Y:S05]  /*8c70*/  RET.REL.NODEC R2 `(_ZN7cutlass13device_kernelINS_4gemm6kernel13GemmUniversalIN4cute5tupleIJiiiiEEENS1_10collective13CollectiveMmaINS1_35MainloopSm100TmaUmmaWarpSpecializedILi2ELi2ELi4ENS5_IJNS4_1CILi1EEESB_SB_EEEEENS5_IJNSA_ILi128EEENSA_ILi64EEESE_EEEfNS5_IJlSB_lEEEfSH_NS4_8TiledMMAINS4_8MMA_AtomIJNS4_17SM100_MMA_TF32_SSINS_10tfloat32_tESL_fLi128ELi64ELNS4_4UMMA5MajorE0ELSN_0ELNSM_7ScaleInE0ELSO_0EEEEEENS4_6LayoutISC_NS5_IJNSA_ILi0EEESS_SS_EEEEENS5_IJNS4_10UnderscoreESV_SV_EEEEENS4_13SM90_TMA_LOADENS4_14ComposedLayoutINS4_7SwizzleILi3ELi4ELi3EEENS4_18smem_ptr_flag_bitsILi32EEENSR_INS5_IJNSA_ILi8EEENSA_ILi32EEEEEENS5_IJS15_SB_EEEEEEEvNS4_8identityESY_S19_vS1A_EENS_8epilogue10collective18CollectiveEpilogueINS1C_23Sm100TmaWarpSpecializedILi4ELi2ELi16ELb1ELb0EEEJSG_NS5_IJNSR_ISE_SB_EENSR_INSA_ILi16EEESB_EEEEEfSH_fSH_NS1C_6fusion15FusionCallbacksIS1G_NS1L_17LinearCombinationIffffLNS_15FloatRoundStyleE2EEESG_S1K_JEEENS4_5SM1004TMEM4LOAD26SM100_TMEM_LOAD_32dp32b16xESY_NSZ_INS10_ILi2ELi4ELi3EEES13_NSR_INS5_IJS14_S1I_EEENS5_IJS1I_SB_EEEEEEENS4_39AutoVectorizingCopyWithAssumedAlignmentILi128EEENS4_14SM90_TMA_STOREES1Z_S21_S21_EEEvvEEEEvNT_6ParamsE) ;  /* 0xffffff7002e07950 */ /* 0x000fea0003c3ffff */
        .weak           $__internal_1_$__cuda_sm10x_tcgen05_guardrail_trap_phase_invalid_during_alloc
        .type           $__internal_1_$__cuda_sm10x_tcgen05_guardrail_trap_phase_invalid_during_alloc,@function
        .size           $__internal_1_$__cuda_sm10x_tcgen05_guardrail_trap_phase_invalid_during_alloc,($__internal_2_$__cuda_sm10x_tcgen05_guardrail_trap_unallocated_columns_being_dealloced - $__internal_1_$__cuda_sm10x_tcgen05_guardrail_trap_phase_invalid_during_alloc)
$__internal_1_$__cuda_sm10x_tcgen05_guardrail_trap_phase_invalid_during_alloc:
[----:B------:R-:W-:Y:S05]  /*8c80*/  BPT.TRAP 0x1 ;  /* 0x000000040000795c */ /* 0x000fea0000300000 */
[----:B------:R-:W-:-:S04]  /*8c90*/  MOV R3, 0x0 ;  /* 0x0000000000037802 */ /* 0x000fc80000000f00 */
[----:B------:R-:W-:Y:S05]  /*8ca0*/  RET.REL.NODEC R2 `(_ZN7cutlass13device_kernelINS_4gemm6kernel13GemmUniversalIN4cute5tupleIJiiiiEEENS1_10collective13CollectiveMmaINS1_35MainloopSm100TmaUmmaWarpSpecializedILi2ELi2ELi4ENS5_IJNS4_1CILi1EEESB_SB_EEEEENS5_IJNSA_ILi128EEENSA_ILi64EEESE_EEEfNS5_IJlSB_lEEEfSH_NS4_8TiledMMAINS4_8MMA_AtomIJNS4_17SM100_MMA_TF32_SSINS_10tfloat32_tESL_fLi128ELi64ELNS4_4UMMA5MajorE0ELSN_0ELNSM_7ScaleInE0ELSO_0EEEEEENS4_6LayoutISC_NS5_IJNSA_ILi0EEESS_SS_EEEEENS5_IJNS4_10UnderscoreESV_SV_EEEEENS4_13SM90_TMA_LOADENS4_14ComposedLayoutINS4_7SwizzleILi3ELi4ELi3EEENS4_18smem_ptr_flag_bitsILi32EEENSR_INS5_IJNSA_ILi8EEENSA_ILi32EEEEEENS5_IJS15_SB_EEEEEEEvNS4_8identityESY_S19_vS1A_EENS_8epilogue10collective18CollectiveEpilogueINS1C_23Sm100TmaWarpSpecializedILi4ELi2ELi16ELb1ELb0EEEJSG_NS5_IJNSR_ISE_SB_EENSR_INSA_ILi16EEESB_EEEEEfSH_fSH_NS1C_6fusion15FusionCallbacksIS1G_NS1L_17LinearCombinationIffffLNS_15FloatRoundStyleE2EEESG_S1K_JEEENS4_5SM1004TMEM4LOAD26SM100_TMEM_LOAD_32dp32b16xESY_NSZ_INS10_ILi2ELi4ELi3EEES13_NSR_INS5_IJS14_S1I_EEENS5_IJS1I_SB_EEEEEEENS4_39AutoVectorizingCopyWithAssumedAlignmentILi128EEENS4_14SM90_TMA_STOREES1Z_S21_S21_EEEvvEEEEvNT_6ParamsE) ;  /* 0xffffff7002d47950 */ /* 0x000fea0003c3ffff */
        .weak           $__internal_2_$__cuda_sm10x_tcgen05_guardrail_trap_unallocated_columns_being_dealloced
        .type           $__internal_2_$__cuda_sm10x_tcgen05_guardrail_trap_unallocated_columns_being_dealloced,@function
        .size           $__internal_2_$__cuda_sm10x_tcgen05_guardrail_trap_unallocated_columns_being_dealloced,(.L_x_174 - $__internal_2_$__cuda_sm10x_tcgen05_guardrail_trap_unallocated_columns_being_dealloced)
$__internal_2_$__cuda_sm10x_tcgen05_guardrail_trap_unallocated_columns_being_dealloced:
[----:B------:R-:W-:Y:S05]  /*8cb0*/  BPT.TRAP 0x1 ;  /* 0x000000040000795c */ /* 0x000fea0000300000 */
[----:B------:R-:W-:-:S04]  /*8cc0*/  HFMA2 R3, -RZ, RZ, 0, 0 ;  /* 0x00000000ff037431 */ /* 0x000fc800000001ff */
[----:B------:R-:W-:Y:S05]  /*8cd0*/  RET.REL.NODEC R2 `(_ZN7cutlass13device_kernelINS_4gemm6kernel13GemmUniversalIN4cute5tupleIJiiiiEEENS1_10collective13CollectiveMmaINS1_35MainloopSm100TmaUmmaWarpSpecializedILi2ELi2ELi4ENS5_IJNS4_1CILi1EEESB_SB_EEEEENS5_IJNSA_ILi128EEENSA_ILi64EEESE_EEEfNS5_IJlSB_lEEEfSH_NS4_8TiledMMAINS4_8MMA_AtomIJNS4_17SM100_MMA_TF32_SSINS_10tfloat32_tESL_fLi128ELi64ELNS4_4UMMA5MajorE0ELSN_0ELNSM_7ScaleInE0ELSO_0EEEEEENS4_6LayoutISC_NS5_IJNSA_ILi0EEESS_SS_EEEEENS5_IJNS4_10UnderscoreESV_SV_EEEEENS4_13SM90_TMA_LOADENS4_14ComposedLayoutINS4_7SwizzleILi3ELi4ELi3EEENS4_18smem_ptr_flag_bitsILi32EEENSR_INS5_IJNSA_ILi8EEENSA_ILi32EEEEEENS5_IJS15_SB_EEEEEEEvNS4_8identityESY_S19_vS1A_EENS_8epilogue10collective18CollectiveEpilogueINS1C_23Sm100TmaWarpSpecializedILi4ELi2ELi16ELb1ELb0EEEJSG_NS5_IJNSR_ISE_SB_EENSR_INSA_ILi16EEESB_EEEEEfSH_fSH_NS1C_6fusion15FusionCallbacksIS1G_NS1L_17LinearCombinationIffffLNS_15FloatRoundStyleE2EEESG_S1K_JEEENS4_5SM1004TMEM4LOAD26SM100_TMEM_LOAD_32dp32b16xESY_NSZ_INS10_ILi2ELi4ELi3EEES13_NSR_INS5_IJS14_S1I_EEENS5_IJS1I_SB_EEEEEEENS4_39AutoVectorizingCopyWithAssumedAlignmentILi128EEENS4_14SM90_TMA_STOREES1Z_S21_S21_EEEvvEEEEvNT_6ParamsE) ;  /* 0xffffff7002c87950 */ /* 0x000fea0003c3ffff */
.L_x_173:
[----:B------:R-:W-:-:S00]  /*8ce0*/  BRA `(.L_x_173) ;  /* 0xfffffffc00fc7947 */ /* 0x000fc0000383ffff */
[----:B------:R-:W-:-:S00]  /*8cf0*/  NOP ;  /* 0x0000000000007918 */ /* 0x000fc00000000000 */
        /* <DEDUP_REMOVED lines=8> */
.L_x_174:


//--------------------- .nv.global.init           --------------------------
	.section	.nv.global.init,"aw",@progbits
.nv.global.init:
	.type		$str$27,@object
	.size		$str$27,($str$28 - $str$27)
$str$27:
        /*0000*/ 	.byte	0x28, 0x61, 0x64, 0x64, 0x72, 0x65, 0x73, 0x73, 0x20, 0x26, 0x20, 0x6d, 0x61, 0x73, 0x6b, 0x29
        /*0010*/ 	.byte	0x20, 0x3d, 0x3d, 0x20, 0x30, 0x00
	.type		$str$28,@object
	.size		$str$28,($str$26 - $str$28)
$str$28:
        /*0016*/ 	.byte	0x2f, 0x74, 0x6d, 0x70, 0x2f, 0x63, 0x75, 0x74, 0x6c, 0x61, 0x73, 0x73, 0x5f, 0x73, 0x77, 0x65
        /*0026*/ 	.byte	0x65, 0x70, 0x5f, 0x73, 0x72, 0x63, 0x2f, 0x69, 0x6e, 0x63, 0x6c, 0x75, 0x64, 0x65, 0x2f, 0x63
        /*0036*/ 	.byte	0x75, 0x74, 0x65, 0x2f, 0x70, 0x6f, 0x69, 0x6e, 0x74, 0x65, 0x72, 0x5f, 0x66, 0x6c, 0x61, 0x67
        /*0046*/ 	.byte	0x67, 0x65, 0x64, 0x2e, 0x68, 0x70, 0x70, 0x00
	.type		$str$26,@object
	.size		$str$26,($str$25 - $str$26)
$str$26:
        /*004e*/ 	.byte	0x2f, 0x74, 0x6d, 0x70, 0x2f, 0x63, 0x75, 0x74, 0x6c, 0x61, 0x73, 0x73, 0x5f, 0x73, 0x77, 0x65
        /*005e*/ 	.byte	0x65, 0x70, 0x5f, 0x73, 0x72, 0x63, 0x2f, 0x69, 0x6e, 0x63, 0x6c, 0x75, 0x64, 0x65, 0x2f, 0x63
        /*006e*/ 	.byte	0x75, 0x74, 0x65, 0x2f, 0x61, 0x74, 0x6f, 0x6d, 0x2f, 0x63, 0x6f, 0x70, 0x79, 0x5f, 0x74, 0x72
        /*007e*/ 	.byte	0x61, 0x69, 0x74, 0x73, 0x5f, 0x73, 0x6d, 0x31, 0x30, 0x30, 0x2e, 0x68, 0x70, 0x70, 0x00
	.type		$str$25,@object
	.size		$str$25,(__unnamed_1 - $str$25)
$str$25:
        /*008d*/ 	.byte	0x28, 0x28, 0x75, 0x69, 0x6e, 0x74, 0x33, 0x32, 0x5f, 0x74, 0x28, 0x74, 0x68, 0x72, 0x65, 0x61
        /*009d*/ 	.byte	0x64, 0x49, 0x64, 0x78, 0x2e, 0x78, 0x29, 0x20, 0x2f, 0x20, 0x33, 0x32, 0x29, 0x20, 0x25, 0x20
        /*00ad*/ 	.byte	0x34, 0x29, 0x20, 0x3d, 0x3d, 0x20, 0x28, 0x28, 0x28, 0x74, 0x6d, 0x65, 0x6d, 0x5f, 0x61, 0x64
        /*00bd*/ 	.byte	0x64, 0x72, 0x20, 0x3e, 0x3e, 0x20, 0x31, 0x36, 0x29, 0x20, 0x2f, 0x20, 0x33, 0x32, 0x29, 0x20
        /*00cd*/ 	.byte	0x25, 0x20, 0x34, 0x29, 0x00
	.type		__unnamed_1,@object
	.size		__unnamed_1,(__unnamed_2 - __unnamed_1)
__unnamed_1:
        /*00d2*/ 	.byte	0x61, 0x75, 0x74, 0x6f, 0x20, 0x63, 0x75, 0x74, 0x65, 0x3a, 0x3a, 0x61, 0x73, 0x5f, 0x70, 0x6f
        /* <DEDUP_REMOVED lines=23> */
        /*0252*/ 	.byte	0x43, 0x3c, 0x32, 0x30, 0x34, 0x38, 0x3e, 0x3e, 0x3e, 0x3e, 0x5d, 0x00
	.type		__unnamed_2,@object
	.size		__unnamed_2,(.L_2 - __unnamed_2)
__unnamed_2:
        /* <DEDUP_REMOVED lines=42> */
        /*04fe*/ 	.byte	0x3e, 0x5d, 0x00
.L_2:


//--------------------- .nv.shared._ZN7cutlass13device_kernelINS_4gemm6kernel13GemmUniversalIN4cute5tupleIJiiiiEEENS1_10collective13CollectiveMmaINS1_35MainloopSm100TmaUmmaWarpSpecializedILi2ELi2ELi4ENS5_IJNS4_1CILi1EEESB_SB_EEEEENS5_IJNSA_ILi128EEENSA_ILi64EEESE_EEEfNS5_IJlSB_lEEEfSH_NS4_8TiledMMAINS4_8MMA_AtomIJNS4_17SM100_MMA_TF32_SSINS_10tfloat32_tESL_fLi128ELi64ELNS4_4UMMA5MajorE0ELSN_0ELNSM_7ScaleInE0ELSO_0EEEEEENS4_6LayoutISC_NS5_IJNSA_ILi0EEESS_SS_EEEEENS5_IJNS4_10UnderscoreESV_SV_EEEEENS4_13SM90_TMA_LOADENS4_14ComposedLayoutINS4_7SwizzleILi3ELi4ELi3EEENS4_18smem_ptr_flag_bitsILi32EEENSR_INS5_IJNSA_ILi8EEENSA_ILi32EEEEEENS5_IJS15_SB_EEEEEEEvNS4_8identityESY_S19_vS1A_EENS_8epilogue10collective18CollectiveEpilogueINS1C_23Sm100TmaWarpSpecializedILi4ELi2ELi16ELb1ELb0EEEJSG_NS5_IJNSR_ISE_SB_EENSR_INSA_ILi16EEESB_EEEEEfSH_fSH_NS1C_6fusion15FusionCallbacksIS1G_NS1L_17LinearCombinationIffffLNS_15FloatRoundStyleE2EEESG_S1K_JEEENS4_5SM1004TMEM4LOAD26SM100_TMEM_LOAD_32dp32b16xESY_NSZ_INS10_ILi2ELi4ELi3EEES13_NSR_INS5_IJS14_S1I_EEENS5_IJS1I_SB_EEEEEEENS4_39AutoVectorizingCopyWithAssumedAlignmentILi128EEENS4_14SM90_TMA_STOREES1Z_S21_S21_EEEvvEEEEvNT_6ParamsE --------------------------
	.section	.nv.shared._ZN7cutlass13device_kernelINS_4gemm6kernel13GemmUniversalIN4cute5tupleIJiiiiEEENS1_10collective13CollectiveMmaINS1_35MainloopSm100TmaUmmaWarpSpecializedILi2ELi2ELi4ENS5_IJNS4_1CILi1EEESB_SB_EEEEENS5_IJNSA_ILi128EEENSA_ILi64EEESE_EEEfNS5_IJlSB_lEEEfSH_NS4_8TiledMMAINS4_8MMA_AtomIJNS4_17SM100_MMA_TF32_SSINS_10tfloat32_tESL_fLi128ELi64ELNS4_4UMMA5MajorE0ELSN_0ELNSM_7ScaleInE0ELSO_0EEEEEENS4_6LayoutISC_NS5_IJNSA_ILi0EEESS_SS_EEEEENS5_IJNS4_10UnderscoreESV_SV_EEEEENS4_13SM90_TMA_LOADENS4_14ComposedLayoutINS4_7SwizzleILi3ELi4ELi3EEENS4_18smem_ptr_flag_bitsILi32EEENSR_INS5_IJNSA_ILi8EEENSA_ILi32EEEEEENS5_IJS15_SB_EEEEEEEvNS4_8identityESY_S19_vS1A_EENS_8epilogue10collective18CollectiveEpilogueINS1C_23Sm100TmaWarpSpecializedILi4ELi2ELi16ELb1ELb0EEEJSG_NS5_IJNSR_ISE_SB_EENSR_INSA_ILi16EEESB_EEEEEfSH_fSH_NS1C_6fusion15FusionCallbacksIS1G_NS1L_17LinearCombinationIffffLNS_15FloatRoundStyleE2EEESG_S1K_JEEENS4_5SM1004TMEM4LOAD26SM100_TMEM_LOAD_32dp32b16xESY_NSZ_INS10_ILi2ELi4ELi3EEES13_NSR_INS5_IJS14_S1I_EEENS5_IJS1I_SB_EEEEEEENS4_39AutoVectorizingCopyWithAssumedAlignmentILi128EEENS4_14SM90_TMA_STOREES1Z_S21_S21_EEEvvEEEEvNT_6ParamsE,"aw",@nobits
	.sectionflags	@""
	.align	16
	.zero		1024


//--------------------- .nv.shared.reserved.0     --------------------------
	.section	.nv.shared.reserved.0,"aw",@nobits
	.weak		__nv_reservedSMEM_offset_0_alias
	.size		__nv_reservedSMEM_offset_0_alias, 0, 64
	.other		__nv_reservedSMEM_offset_0_alias,@"STO_CUDA_RESERVED_SHARED STV_DEFAULT"
__nv_reservedSMEM_offset_0_alias:
	.zero		0
.nv.shared.reserved.0:
	.zero		64
	.weak		__nv_reservedSMEM_tcgen05_partition
	.type		__nv_reservedSMEM_tcgen05_partition,@object
	.size		__nv_reservedSMEM_tcgen05_partition,(.L_0 - __nv_reservedSMEM_tcgen05_partition)
__nv_reservedSMEM_tcgen05_partition:
	.zero		32
.L_0:


//--------------------- .nv.global                --------------------------
	.section	.nv.global,"aw",@nobits
.nv.global:
	.type		_ZN40_INTERNAL_c150ccaa_4_k_cu_2c96b978_234804cute1_E,@object
	.size		_ZN40_INTERNAL_c150ccaa_4_k_cu_2c96b978_234804cute1_E,(_ZN40_INTERNAL_c150ccaa_4_k_cu_2c96b978_234804cuda3std3__45__cpo6cbeginE - _ZN40_INTERNAL_c150ccaa_4_k_cu_2c96b978_234804cute1_E)
_ZN40_INTERNAL_c150ccaa_4_k_cu_2c96b978_234804cute1_E:
	.zero		1
	.type		_ZN40_INTERNAL_c150ccaa_4_k_cu_2c96b978_234804cuda3std3__45__cpo6cbeginE,@object
	.size		_ZN40_INTERNAL_c150ccaa_4_k_cu_2c96b978_234804cuda3std3__45__cpo6cbeginE,(_ZN40_INTERNAL_c150ccaa_4_k_cu_2c96b978_234804cuda3std3__48in_placeE - _ZN40_INTERNAL_c150ccaa_4_k_cu_2c96b978_234804cuda3std3__45__cpo6cbeginE)
_ZN40_INTERNAL_c150ccaa_4_k_cu_2c96b978_234804cuda3std3__45__cpo6cbeginE:
	.zero		1
	.type		_ZN40_INTERNAL_c150ccaa_4_k_cu_2c96b978_234804cuda3std3__48in_placeE,@object
	.size		_ZN40_INTERNAL_c150ccaa_4_k_cu_2c96b978_234804cuda3std3__48in_placeE,(_ZN40_INTERNAL_c150ccaa_4_k_cu_2c96b978_234804cuda3std6ranges3__45__cpo9iter_moveE - _ZN40_INTERNAL_c150ccaa_4_k_cu_2c96b978_234804cuda3std3__48in_placeE)
_ZN40_INTERNAL_c150ccaa_4_k_cu_2c96b978_234804cuda3std3__48in_placeE:
	.zero		1
	.type		_ZN40_INTERNAL_c150ccaa_4_k_cu_2c96b978_234804cuda3std6ranges3__45__cpo9iter_moveE,@object
	.size		_ZN40_INTERNAL_c150ccaa_4_k_cu_2c96b978_234804cuda3std6ranges3__45__cpo9iter_moveE,(_ZN40_INTERNAL_c150ccaa_4_k_cu_2c96b978_234804cuda3std3__45__cpo5beginE - _ZN40_INTERNAL_c150ccaa_4_k_cu_2c96b978_234804cuda3std6ranges3__45__cpo9iter_moveE)
_ZN40_INTERNAL_c150ccaa_4_k_cu_2c96b978_234804cuda3std6ranges3__45__cpo9iter_moveE:
	.zero		1
	.type		_ZN40_INTERNAL_c150ccaa_4_k_cu_2c96b978_234804cuda3std3__45__cpo5beginE,@object
	.size		_ZN40_INTERNAL_c150ccaa_4_k_cu_2c96b978_234804cuda3std3__45__cpo5beginE,(_ZN40_INTERNAL_c150ccaa_4_k_cu_2c96b978_234804cuda3std3__442_GLOBAL__N__c150ccaa_4_k_cu_2c96b978_234806ignoreE - _ZN40_INTERNAL_c150ccaa_4_k_cu_2c96b978_234804cuda3std3__45__cpo5beginE)
_ZN40_INTERNAL_c150ccaa_4_k_cu_2c96b978_234804cuda3std3__45__cpo5beginE:
	.zero		1
	.type		_ZN40_INTERNAL_c150ccaa_4_k_cu_2c96b978_234804cuda3std3__442_GLOBAL__N__c150ccaa_4_k_cu_2c96b978_234806ignoreE,@object
	.size		_ZN40_INTERNAL_c150ccaa_4_k_cu_2c96b978_234804cuda3std3__442_GLOBAL__N__c150ccaa_4_k_cu_2c96b978_234806ignoreE,(_ZN40_INTERNAL_c150ccaa_4_k_cu_2c96b978_234804cute7productE - _ZN40_INTERNAL_c150ccaa_4_k_cu_2c96b978_234804cuda3std3__442_GLOBAL__N__c150ccaa_4_k_cu_2c96b978_234806ignoreE)
_ZN40_INTERNAL_c150ccaa_4_k_cu_2c96b978_234804cuda3std3__442_GLOBAL__N__c150ccaa_4_k_cu_2c96b978_234806ignoreE:
	.zero		1
	.type		_ZN40_INTERNAL_c150ccaa_4_k_cu_2c96b978_234804cute7productE,@object
	.size		_ZN40_INTERNAL_c150ccaa_4_k_cu_2c96b978_234804cute7productE,(_ZN40_INTERNAL_c150ccaa_4_k_cu_2c96b978_234804cuda3std3__45__cpo3endE - _ZN40_INTERNAL_c150ccaa_4_k_cu_2c96b978_234804cute7productE)
_ZN40_INTERNAL_c150ccaa_4_k_cu_2c96b978_234804cute7productE:
	.zero		1
	.type		_ZN40_INTERNAL_c150ccaa_4_k_cu_2c96b978_234804cuda3std3__45__cpo3endE,@object
	.size		_ZN40_INTERNAL_c150ccaa_4_k_cu_2c96b978_234804cuda3std3__45__cpo3endE,(_ZN40_INTERNAL_c150ccaa_4_k_cu_2c96b978_234804cuda3std3__419piecewise_constructE - _ZN40_INTERNAL_c150ccaa_4_k_cu_2c96b978_234804cuda3std3__45__cpo3endE)
_ZN40_INTERNAL_c150ccaa_4_k_cu_2c96b978_234804cuda3std3__45__cpo3endE:
	.zero		1
	.type		_ZN40_INTERNAL_c150ccaa_4_k_cu_2c96b978_234804cuda3std3__419piecewise_constructE,@object
	.size		_ZN40_INTERNAL_c150ccaa_4_k_cu_2c96b978_234804cuda3std3__419piecewise_constructE,(_ZN40_INTERNAL_c150ccaa_4_k_cu_2c96b978_234804cuda3std3__45__cpo4cendE - _ZN40_INTERNAL_c150ccaa_4_k_cu_2c96b978_234804cuda3std3__419piecewise_constructE)
_ZN40_INTERNAL_c150ccaa_4_k_cu_2c96b978_234804cuda3std3__419piecewise_constructE:
	.zero		1
	.type		_ZN40_INTERNAL_c150ccaa_4_k_cu_2c96b978_234804cuda3std3__45__cpo4cendE,@object
	.size		_ZN40_INTERNAL_c150ccaa_4_k_cu_2c96b978_234804cuda3std3__45__cpo4cendE,(_ZN40_INTERNAL_c150ccaa_4_k_cu_2c96b978_234804cuda3std6ranges3__45__cpo4swapE - _ZN40_INTERNAL_c150ccaa_4_k_cu_2c96b978_234804cuda3std3__45__cpo4cendE)
_ZN40_INTERNAL_c150ccaa_4_k_cu_2c96b978_234804cuda3std3__45__cpo4cendE:
	.zero		1
	.type		_ZN40_INTERNAL_c150ccaa_4_k_cu_2c96b978_234804cuda3std6ranges3__45__cpo4swapE,@object
	.size		_ZN40_INTERNAL_c150ccaa_4_k_cu_2c96b978_234804cuda3std6ranges3__45__cpo4swapE,(.L_10 - _ZN40_INTERNAL_c150ccaa_4_k_cu_2c96b978_234804cuda3std6ranges3__45__cpo4swapE)
_ZN40_INTERNAL_c150ccaa_4_k_cu_2c96b978_234804cuda3std6ranges3__45__cpo4swapE:
	.zero		1
.L_10:


//--------------------- .nv.constant0._ZN7cutlass13device_kernelINS_4gemm6kernel13GemmUniversalIN4cute5tupleIJiiiiEEENS1_10collective13CollectiveMmaINS1_35MainloopSm100TmaUmmaWarpSpecializedILi2ELi2ELi4ENS5_IJNS4_1CILi1EEESB_SB_EEEEENS5_IJNSA_ILi128EEENSA_ILi64EEESE_EEEfNS5_IJlSB_lEEEfSH_NS4_8TiledMMAINS4_8MMA_AtomIJNS4_17SM100_MMA_TF32_SSINS_10tfloat32_tESL_fLi128ELi64ELNS4_4UMMA5MajorE0ELSN_0ELNSM_7ScaleInE0ELSO_0EEEEEENS4_6LayoutISC_NS5_IJNSA_ILi0EEESS_SS_EEEEENS5_IJNS4_10UnderscoreESV_SV_EEEEENS4_13SM90_TMA_LOADENS4_14ComposedLayoutINS4_7SwizzleILi3ELi4ELi3EEENS4_18smem_ptr_flag_bitsILi32EEENSR_INS5_IJNSA_ILi8EEENSA_ILi32EEEEEENS5_IJS15_SB_EEEEEEEvNS4_8identityESY_S19_vS1A_EENS_8epilogue10collective18CollectiveEpilogueINS1C_23Sm100TmaWarpSpecializedILi4ELi2ELi16ELb1ELb0EEEJSG_NS5_IJNSR_ISE_SB_EENSR_INSA_ILi16EEESB_EEEEEfSH_fSH_NS1C_6fusion15FusionCallbacksIS1G_NS1L_17LinearCombinationIffffLNS_15FloatRoundStyleE2EEESG_S1K_JEEENS4_5SM1004TMEM4LOAD26SM100_TMEM_LOAD_32dp32b16xESY_NSZ_INS10_ILi2ELi4ELi3EEES13_NSR_INS5_IJS14_S1I_EEENS5_IJS1I_SB_EEEEEEENS4_39AutoVectorizingCopyWithAssumedAlignmentILi128EEENS4_14SM90_TMA_STOREES1Z_S21_S21_EEEvvEEEEvNT_6ParamsE --------------------------
	.section	.nv.constant0._ZN7cutlass13device_kernelINS_4gemm6kernel13GemmUniversalIN4cute5tupleIJiiiiEEENS1_10collective13CollectiveMmaINS1_35MainloopSm100TmaUmmaWarpSpecializedILi2ELi2ELi4ENS5_IJNS4_1CILi1EEESB_SB_EEEEENS5_IJNSA_ILi128EEENSA_ILi64EEESE_EEEfNS5_IJlSB_lEEEfSH_NS4_8TiledMMAINS4_8MMA_AtomIJNS4_17SM100_MMA_TF32_SSINS_10tfloat32_tESL_fLi128ELi64ELNS4_4UMMA5MajorE0ELSN_0ELNSM_7ScaleInE0ELSO_0EEEEEENS4_6LayoutISC_NS5_IJNSA_ILi0EEESS_SS_EEEEENS5_IJNS4_10UnderscoreESV_SV_EEEEENS4_13SM90_TMA_LOADENS4_14ComposedLayoutINS4_7SwizzleILi3ELi4ELi3EEENS4_18smem_ptr_flag_bitsILi32EEENSR_INS5_IJNSA_ILi8EEENSA_ILi32EEEEEENS5_IJS15_SB_EEEEEEEvNS4_8identityESY_S19_vS1A_EENS_8epilogue10collective18CollectiveEpilogueINS1C_23Sm100TmaWarpSpecializedILi4ELi2ELi16ELb1ELb0EEEJSG_NS5_IJNSR_ISE_SB_EENSR_INSA_ILi16EEESB_EEEEEfSH_fSH_NS1C_6fusion15FusionCallbacksIS1G_NS1L_17LinearCombinationIffffLNS_15FloatRoundStyleE2EEESG_S1K_JEEENS4_5SM1004TMEM4LOAD26SM100_TMEM_LOAD_32dp32b16xESY_NSZ_INS10_ILi2ELi4ELi3EEES13_NSR_INS5_IJS14_S1I_EEENS5_IJS1I_SB_EEEEEEENS4_39AutoVectorizingCopyWithAssumedAlignmentILi128EEENS4_14SM90_TMA_STOREES1Z_S21_S21_EEEvvEEEEvNT_6ParamsE,"a",@progbits
	.sectionflags	@""
	.align	4
.nv.constant0._ZN7cutlass13device_kernelINS_4gemm6kernel13GemmUniversalIN4cute5tupleIJiiiiEEENS1_10collective13CollectiveMmaINS1_35MainloopSm100TmaUmmaWarpSpecializedILi2ELi2ELi4ENS5_IJNS4_1CILi1EEESB_SB_EEEEENS5_IJNSA_ILi128EEENSA_ILi64EEESE_EEEfNS5_IJlSB_lEEEfSH_NS4_8TiledMMAINS4_8MMA_AtomIJNS4_17SM100_MMA_TF32_SSINS_10tfloat32_tESL_fLi128ELi64ELNS4_4UMMA5MajorE0ELSN_0ELNSM_7ScaleInE0ELSO_0EEEEEENS4_6LayoutISC_NS5_IJNSA_ILi0EEESS_SS_EEEEENS5_IJNS4_10UnderscoreESV_SV_EEEEENS4_13SM90_TMA_LOADENS4_14ComposedLayoutINS4_7SwizzleILi3ELi4ELi3EEENS4_18smem_ptr_flag_bitsILi32EEENSR_INS5_IJNSA_ILi8EEENSA_ILi32EEEEEENS5_IJS15_SB_EEEEEEEvNS4_8identityESY_S19_vS1A_EENS_8epilogue10collective18CollectiveEpilogueINS1C_23Sm100TmaWarpSpecializedILi4ELi2ELi16ELb1ELb0EEEJSG_NS5_IJNSR_ISE_SB_EENSR_INSA_ILi16EEESB_EEEEEfSH_fSH_NS1C_6fusion15FusionCallbacksIS1G_NS1L_17LinearCombinationIffffLNS_15FloatRoundStyleE2EEESG_S1K_JEEENS4_5SM1004TMEM4LOAD26SM100_TMEM_LOAD_32dp32b16xESY_NSZ_INS10_ILi2ELi4ELi3EEES13_NSR_INS5_IJS14_S1I_EEENS5_IJS1I_SB_EEEEEEENS4_39AutoVectorizingCopyWithAssumedAlignmentILi128EEENS4_14SM90_TMA_STOREES1Z_S21_S21_EEEvvEEEEvNT_6ParamsE:
	.zero		2944


//--------------------- SYMBOLS --------------------------

	.type		.nv.reservedSmem.offset0,@object
	.size		.nv.reservedSmem.offset0,0x4
	.type		.nv.reservedSmem.cap,@object
	.size		.nv.reservedSmem.cap,0x4
	.type		__assertfail,@function
